	.target	sm_90a

	.elftype	@"ET_EXEC"


//--------------------- .note.nv.tkinfo           --------------------------
	.section	.note.nv.tkinfo,"",@"SHT_NOTE"
	.sectionflags	@"SHF_NOTE_NV_TKINFO"
	.tkinfo
        /*0018*/ 	.word	0x00000002
        /*0030*/ 	.string	""
        /*0030*/ 	.string	"ptxas"
        /*0030*/ 	.string	"Cuda compilation tools, release 13.0, V13.0.88"
        /*0030*/ 	.string	"Build cuda_13.0.r13.0/compiler.36424714_0"
        /*0030*/ 	.string	"-arch sm_90a -m 64 "



//--------------------- .note.nv.cuinfo           --------------------------
	.section	.note.nv.cuinfo,"",@"SHT_NOTE"
	.sectionflags	@"SHF_NOTE_NV_CUINFO"
        /*0018*/ 	.short	0x0002
        /*001a*/ 	.short	0x005a
        /*001c*/ 	.short	0x0082
	.zero		2


//--------------------- .nv.info                  --------------------------
	.section	.nv.info,"",@"SHT_CUDA_INFO"
	.align	4


	//----- nvinfo : EIATTR_REGCOUNT
	.align		4
        /*0000*/ 	.byte	0x04, 0x2f
        /*0002*/ 	.short	(.L_15 - .L_14)
	.align		4
.L_14:
        /*0004*/ 	.word	index@(_ZN7cutlass13device_kernelINS_4gemm6kernel13GemmUniversalIN4cute5tupleIJiiiiEEENS1_10collective13CollectiveMmaINS1_34MainloopSm90TmaGmmaWarpSpecializedILi17ENS5_IJNS4_1CILi2EEENSA_ILi1EEESC_EEENS1_35KernelTmaWarpSpecializedCooperativeEEENS5_IJNSA_ILi192EEENSA_ILi16EEENSA_ILi64EEEEEEaNS5_IJlSC_lEEEaSK_NS4_8TiledMMAINS4_8MMA_AtomIJNS4_4SM904GMMA26MMA_64x16x32_S32S8S8_SS_TNEEEENS4_6LayoutISD_NS5_IJSC_NSA_ILi0EEESS_EEEEENS5_IJNS4_10UnderscoreESV_SV_EEEEENS4_13SM90_TMA_LOADENS4_14ComposedLayoutINS4_7SwizzleILi2ELi4ELi3EEENS4_18smem_ptr_flag_bitsILi8EEENSR_INS5_IJNSA_ILi8EEESI_EEENS5_IJSI_SC_EEEEEEEvNS4_8identityENS4_23SM90_TMA_LOAD_MULTICASTES18_vS19_EENS_8epilogue10collective6detail29Sm90TmaWarpSpecializedAdapterINS1D_15DefaultEpilogueIaSK_SK_NS1C_6thread17LinearCombinationIaLi1EiiLNS1H_9ScaleType4KindE0ELNS_15FloatRoundStyleE2EaEENS1_15EpilogueDefaultEEEEEvvEEEEvNT_6ParamsE)
        /*0008*/ 	.word	0x000000a8


	//----- nvinfo : EIATTR_FRAME_SIZE
	.align		4
.L_15:
        /*000c*/ 	.byte	0x04, 0x11
        /*000e*/ 	.short	(.L_17 - .L_16)
	.align		4
.L_16:
        /*0010*/ 	.word	index@(_ZN7cutlass13device_kernelINS_4gemm6kernel13GemmUniversalIN4cute5tupleIJiiiiEEENS1_10collective13CollectiveMmaINS1_34MainloopSm90TmaGmmaWarpSpecializedILi17ENS5_IJNS4_1CILi2EEENSA_ILi1EEESC_EEENS1_35KernelTmaWarpSpecializedCooperativeEEENS5_IJNSA_ILi192EEENSA_ILi16EEENSA_ILi64EEEEEEaNS5_IJlSC_lEEEaSK_NS4_8TiledMMAINS4_8MMA_AtomIJNS4_4SM904GMMA26MMA_64x16x32_S32S8S8_SS_TNEEEENS4_6LayoutISD_NS5_IJSC_NSA_ILi0EEESS_EEEEENS5_IJNS4_10UnderscoreESV_SV_EEEEENS4_13SM90_TMA_LOADENS4_14ComposedLayoutINS4_7SwizzleILi2ELi4ELi3EEENS4_18smem_ptr_flag_bitsILi8EEENSR_INS5_IJNSA_ILi8EEESI_EEENS5_IJSI_SC_EEEEEEEvNS4_8identityENS4_23SM90_TMA_LOAD_MULTICASTES18_vS19_EENS_8epilogue10collective6detail29Sm90TmaWarpSpecializedAdapterINS1D_15DefaultEpilogueIaSK_SK_NS1C_6thread17LinearCombinationIaLi1EiiLNS1H_9ScaleType4KindE0ELNS_15FloatRoundStyleE2EaEENS1_15EpilogueDefaultEEEEEvvEEEEvNT_6ParamsE)
        /*0014*/ 	.word	0x00000000


	//----- nvinfo : EIATTR_MIN_STACK_SIZE
	.align		4
.L_17:
        /*0018*/ 	.byte	0x04, 0x12
        /*001a*/ 	.short	(.L_19 - .L_18)
	.align		4
.L_18:
        /*001c*/ 	.word	index@(_ZN7cutlass13device_kernelINS_4gemm6kernel13GemmUniversalIN4cute5tupleIJiiiiEEENS1_10collective13CollectiveMmaINS1_34MainloopSm90TmaGmmaWarpSpecializedILi17ENS5_IJNS4_1CILi2EEENSA_ILi1EEESC_EEENS1_35KernelTmaWarpSpecializedCooperativeEEENS5_IJNSA_ILi192EEENSA_ILi16EEENSA_ILi64EEEEEEaNS5_IJlSC_lEEEaSK_NS4_8TiledMMAINS4_8MMA_AtomIJNS4_4SM904GMMA26MMA_64x16x32_S32S8S8_SS_TNEEEENS4_6LayoutISD_NS5_IJSC_NSA_ILi0EEESS_EEEEENS5_IJNS4_10UnderscoreESV_SV_EEEEENS4_13SM90_TMA_LOADENS4_14ComposedLayoutINS4_7SwizzleILi2ELi4ELi3EEENS4_18smem_ptr_flag_bitsILi8EEENSR_INS5_IJNSA_ILi8EEESI_EEENS5_IJSI_SC_EEEEEEEvNS4_8identityENS4_23SM90_TMA_LOAD_MULTICASTES18_vS19_EENS_8epilogue10collective6detail29Sm90TmaWarpSpecializedAdapterINS1D_15DefaultEpilogueIaSK_SK_NS1C_6thread17LinearCombinationIaLi1EiiLNS1H_9ScaleType4KindE0ELNS_15FloatRoundStyleE2EaEENS1_15EpilogueDefaultEEEEEvvEEEEvNT_6ParamsE)
        /*0020*/ 	.word	0x00000000
.L_19:


//--------------------- .nv.compat                --------------------------
	.section	.nv.compat,"",@"SHT_CUDA_COMPAT_INFO"
	.align	4
        /*0000*/ 	.byte	0x02, 0x09, 0x01, 0x00, 0x02, 0x02, 0x04, 0x00, 0x02, 0x05, 0x05, 0x00, 0x03, 0x07, 0x01, 0x01
        /*0010*/ 	.byte	0x02, 0x03, 0x01, 0x00, 0x02, 0x06, 0x01, 0x00, 0x04, 0x0b, 0x08, 0x00, 0x00, 0x00, 0x00, 0x00
        /*0020*/ 	.byte	0x00, 0x00, 0x00, 0x00


//--------------------- .nv.info._ZN7cutlass13device_kernelINS_4gemm6kernel13GemmUniversalIN4cute5tupleIJiiiiEEENS1_10collective13CollectiveMmaINS1_34MainloopSm90TmaGmmaWarpSpecializedILi17ENS5_IJNS4_1CILi2EEENSA_ILi1EEESC_EEENS1_35KernelTmaWarpSpecializedCooperativeEEENS5_IJNSA_ILi192EEENSA_ILi16EEENSA_ILi64EEEEEEaNS5_IJlSC_lEEEaSK_NS4_8TiledMMAINS4_8MMA_AtomIJNS4_4SM904GMMA26MMA_64x16x32_S32S8S8_SS_TNEEEENS4_6LayoutISD_NS5_IJSC_NSA_ILi0EEESS_EEEEENS5_IJNS4_10UnderscoreESV_SV_EEEEENS4_13SM90_TMA_LOADENS4_14ComposedLayoutINS4_7SwizzleILi2ELi4ELi3EEENS4_18smem_ptr_flag_bitsILi8EEENSR_INS5_IJNSA_ILi8EEESI_EEENS5_IJSI_SC_EEEEEEEvNS4_8identityENS4_23SM90_TMA_LOAD_MULTICASTES18_vS19_EENS_8epilogue10collective6detail29Sm90TmaWarpSpecializedAdapterINS1D_15DefaultEpilogueIaSK_SK_NS1C_6thread17LinearCombinationIaLi1EiiLNS1H_9ScaleType4KindE0ELNS_15FloatRoundStyleE2EaEENS1_15EpilogueDefaultEEEEEvvEEEEvNT_6ParamsE --------------------------
	.section	.nv.info._ZN7cutlass13device_kernelINS_4gemm6kernel13GemmUniversalIN4cute5tupleIJiiiiEEENS1_10collective13CollectiveMmaINS1_34MainloopSm90TmaGmmaWarpSpecializedILi17ENS5_IJNS4_1CILi2EEENSA_ILi1EEESC_EEENS1_35KernelTmaWarpSpecializedCooperativeEEENS5_IJNSA_ILi192EEENSA_ILi16EEENSA_ILi64EEEEEEaNS5_IJlSC_lEEEaSK_NS4_8TiledMMAINS4_8MMA_AtomIJNS4_4SM904GMMA26MMA_64x16x32_S32S8S8_SS_TNEEEENS4_6LayoutISD_NS5_IJSC_NSA_ILi0EEESS_EEEEENS5_IJNS4_10UnderscoreESV_SV_EEEEENS4_13SM90_TMA_LOADENS4_14ComposedLayoutINS4_7SwizzleILi2ELi4ELi3EEENS4_18smem_ptr_flag_bitsILi8EEENSR_INS5_IJNSA_ILi8EEESI_EEENS5_IJSI_SC_EEEEEEEvNS4_8identityENS4_23SM90_TMA_LOAD_MULTICASTES18_vS19_EENS_8epilogue10collective6detail29Sm90TmaWarpSpecializedAdapterINS1D_15DefaultEpilogueIaSK_SK_NS1C_6thread17LinearCombinationIaLi1EiiLNS1H_9ScaleType4KindE0ELNS_15FloatRoundStyleE2EaEENS1_15EpilogueDefaultEEEEEvvEEEEvNT_6ParamsE,"",@"SHT_CUDA_INFO"
	.sectionflags	@""
	.align	4


	//----- nvinfo : EIATTR_CUDA_API_VERSION
	.align		4
        /*0000*/ 	.byte	0x04, 0x37
        /*0002*/ 	.short	(.L_21 - .L_20)
.L_20:
        /*0004*/ 	.word	0x00000082


	//----- nvinfo : EIATTR_KPARAM_INFO
	.align		4
.L_21:
        /*0008*/ 	.byte	0x04, 0x17
        /*000a*/ 	.short	(.L_23 - .L_22)
.L_22:
        /*000c*/ 	.word	0x00000000
        /*0010*/ 	.short	0x0000
        /*0012*/ 	.short	0x0070
        /*0014*/ 	.byte	0x00, 0xf0, 0x01, 0x10


	//----- nvinfo : EIATTR_SPARSE_MMA_MASK
	.align		4
.L_23:
        /*0018*/ 	.byte	0x03, 0x50
        /*001a*/ 	.short	0x0000


	//----- nvinfo : EIATTR_MAXREG_COUNT
	.align		4
        /*001c*/ 	.byte	0x03, 0x1b
        /*001e*/ 	.short	0x00a8


	//----- nvinfo : EIATTR_NUM_BARRIERS
	.align		4
        /*0020*/ 	.byte	0x02, 0x4c
        /*0022*/ 	.byte	0x01
	.zero		1


	//----- nvinfo : EIATTR_EXTERNS
	.align		4
        /*0024*/ 	.byte	0x04, 0x0f
        /*0026*/ 	.short	(.L_25 - .L_24)


	//   ....[0]....
	.align		4
.L_24:
        /*0028*/ 	.word	index@(__assertfail)


	//----- nvinfo : EIATTR_MERCURY_ISA_VERSION
	.align		4
.L_25:
        /*002c*/ 	.byte	0x03, 0x5f
        /*002e*/ 	.short	0x0101


	//----- nvinfo : EIATTR_INT_WARP_WIDE_INSTR_OFFSETS
	.align		4
        /*0030*/ 	.byte	0x04, 0x31
        /*0032*/ 	.short	(.L_27 - .L_26)


	//   ....[0]....
.L_26:
        /*0034*/ 	.word	0x00000650


	//   ....[1]....
        /*0038*/ 	.word	0x00000680


	//   ....[2]....
        /*003c*/ 	.word	0x00000840


	//----- nvinfo : EIATTR_COOP_GROUP_MASK_REGIDS
	.align		4
.L_27:
        /*0040*/ 	.byte	0x04, 0x29
        /*0042*/ 	.short	(.L_29 - .L_28)


	//   ....[0]....
.L_28:
        /*0044*/ 	.word	0xffffffff


	//   ....[1]....
        /*0048*/ 	.word	0xffffffff


	//   ....[2]....
        /*004c*/ 	.word	0xffffffff


	//   ....[3]....
        /*0050*/ 	.word	0xffffffff


	//   ....[4]....
        /*0054*/ 	.word	0xffffffff


	//   ....[5]....
        /*0058*/ 	.word	0xffffffff


	//----- nvinfo : EIATTR_COOP_GROUP_INSTR_OFFSETS
	.align		4
.L_29:
        /*005c*/ 	.byte	0x04, 0x28
        /*005e*/ 	.short	(.L_31 - .L_30)


	//   ....[0]....
.L_30:
        /*0060*/ 	.word	0x00000060


	//   ....[1]....
        /*0064*/ 	.word	0x00000070


	//   ....[2]....
        /*0068*/ 	.word	0x00000130


	//   ....[3]....
        /*006c*/ 	.word	0x000004a0


	//   ....[4]....
        /*0070*/ 	.word	0x000009c0


	//   ....[5]....
        /*0074*/ 	.word	0x00001430


	//----- nvinfo : EIATTR_REG_RECONFIG
	.align		4
.L_31:
        /*0078*/ 	.byte	0x01, 0x54
	.zero		2


	//----- nvinfo : EIATTR_SYSCALL_OFFSETS
	.align		4
        /*007c*/ 	.byte	0x04, 0x46
        /*007e*/ 	.short	(.L_33 - .L_32)


	//   ....[0]....
.L_32:
        /*0080*/ 	.word	0x00001600


	//----- nvinfo : EIATTR_MBARRIER_INSTR_OFFSETS
	.align		4
.L_33:
        /*0084*/ 	.byte	0x04, 0x39
        /*0086*/ 	.short	(.L_35 - .L_34)


	//   ....[0]....
.L_34:
        /*0088*/ 	.word	0x00000250
        /*008c*/ 	.word	0x000000ff
        /*0090*/ 	.word	0x00000000
        /*0094*/ 	.short	0x0100
        /*0096*/ 	.byte	0x08
	.zero		1


	//   ....[1]....
        /*0098*/ 	.word	0x00000260
        /*009c*/ 	.word	0x000000ff
        /*00a0*/ 	.word	0x00000088
        /*00a4*/ 	.short	0x0100
        /*00a6*/ 	.byte	0x08
	.zero		1


	//   ....[2]....
        /*00a8*/ 	.word	0x00000270
        /*00ac*/ 	.word	0x000000ff
        /*00b0*/ 	.word	0x00000008
        /*00b4*/ 	.short	0x0100
        /*00b6*/ 	.byte	0x08
	.zero		1


	//   ....[3]....
        /*00b8*/ 	.word	0x00000280
        /*00bc*/ 	.word	0x000000ff
        /*00c0*/ 	.word	0x00000090
        /*00c4*/ 	.short	0x0100
        /*00c6*/ 	.byte	0x08
	.zero		1


	//   ....[4]....
        /*00c8*/ 	.word	0x00000290
        /*00cc*/ 	.word	0x000000ff
        /*00d0*/ 	.word	0x00000010
        /*00d4*/ 	.short	0x0100
        /*00d6*/ 	.byte	0x08
	.zero		1


	//   ....[5]....
        /*00d8*/ 	.word	0x000002a0
        /*00dc*/ 	.word	0x000000ff
        /*00e0*/ 	.word	0x00000098
        /*00e4*/ 	.short	0x0100
        /*00e6*/ 	.byte	0x08
	.zero		1


	//   ....[6]....
        /*00e8*/ 	.word	0x000002b0
        /*00ec*/ 	.word	0x000000ff
        /*00f0*/ 	.word	0x00000018
        /*00f4*/ 	.short	0x0100
        /*00f6*/ 	.byte	0x08
	.zero		1


	//   ....[7]....
        /*00f8*/ 	.word	0x000002c0
        /*00fc*/ 	.word	0x000000ff
        /*0100*/ 	.word	0x000000a0
        /*0104*/ 	.short	0x0100
        /*0106*/ 	.byte	0x08
	.zero		1


	//   ....[8]....
        /*0108*/ 	.word	0x000002d0
        /*010c*/ 	.word	0x000000ff
        /*0110*/ 	.word	0x00000020
        /*0114*/ 	.short	0x0100
        /*0116*/ 	.byte	0x08
	.zero		1


	//   ....[9]....
        /*0118*/ 	.word	0x000002e0
        /*011c*/ 	.word	0x000000ff
        /*0120*/ 	.word	0x000000a8
        /*0124*/ 	.short	0x0100
        /*0126*/ 	.byte	0x08
	.zero		1


	//   ....[10]....
        /*0128*/ 	.word	0x000002f0
        /*012c*/ 	.word	0x000000ff
        /*0130*/ 	.word	0x00000028
        /*0134*/ 	.short	0x0100
        /*0136*/ 	.byte	0x08
	.zero		1


	//   ....[11]....
        /*0138*/ 	.word	0x00000300
        /*013c*/ 	.word	0x000000ff
        /*0140*/ 	.word	0x000000b0
        /*0144*/ 	.short	0x0100
        /*0146*/ 	.byte	0x08
	.zero		1


	//   ....[12]....
        /*0148*/ 	.word	0x00000310
        /*014c*/ 	.word	0x000000ff
        /*0150*/ 	.word	0x00000030
        /*0154*/ 	.short	0x0100
        /*0156*/ 	.byte	0x08
	.zero		1


	//   ....[13]....
        /*0158*/ 	.word	0x00000320
        /*015c*/ 	.word	0x000000ff
        /*0160*/ 	.word	0x000000b8
        /*0164*/ 	.short	0x0100
        /*0166*/ 	.byte	0x08
	.zero		1


	//   ....[14]....
        /*0168*/ 	.word	0x00000330
        /*016c*/ 	.word	0x000000ff
        /*0170*/ 	.word	0x00000038
        /*0174*/ 	.short	0x0100
        /*0176*/ 	.byte	0x08
	.zero		1


	//   ....[15]....
        /*0178*/ 	.word	0x00000340
        /*017c*/ 	.word	0x000000ff
        /*0180*/ 	.word	0x000000c0
        /*0184*/ 	.short	0x0100
        /*0186*/ 	.byte	0x08
	.zero		1


	//   ....[16]....
        /*0188*/ 	.word	0x00000350
        /*018c*/ 	.word	0x000000ff
        /*0190*/ 	.word	0x00000040
        /*0194*/ 	.short	0x0100
        /*0196*/ 	.byte	0x08
	.zero		1


	//   ....[17]....
        /*0198*/ 	.word	0x00000360
        /*019c*/ 	.word	0x000000ff
        /*01a0*/ 	.word	0x000000c8
        /*01a4*/ 	.short	0x0100
        /*01a6*/ 	.byte	0x08
	.zero		1


	//   ....[18]....
        /*01a8*/ 	.word	0x00000370
        /*01ac*/ 	.word	0x000000ff
        /*01b0*/ 	.word	0x00000048
        /*01b4*/ 	.short	0x0100
        /*01b6*/ 	.byte	0x08
	.zero		1


	//   ....[19]....
        /*01b8*/ 	.word	0x00000380
        /*01bc*/ 	.word	0x000000ff
        /*01c0*/ 	.word	0x000000d0
        /*01c4*/ 	.short	0x0100
        /*01c6*/ 	.byte	0x08
	.zero		1


	//   ....[20]....
        /*01c8*/ 	.word	0x00000390
        /*01cc*/ 	.word	0x000000ff
        /*01d0*/ 	.word	0x00000050
        /*01d4*/ 	.short	0x0100
        /*01d6*/ 	.byte	0x08
	.zero		1


	//   ....[21]....
        /*01d8*/ 	.word	0x000003a0
        /*01dc*/ 	.word	0x000000ff
        /*01e0*/ 	.word	0x000000d8
        /*01e4*/ 	.short	0x0100
        /*01e6*/ 	.byte	0x08
	.zero		1


	//   ....[22]....
        /*01e8*/ 	.word	0x000003b0
        /*01ec*/ 	.word	0x000000ff
        /*01f0*/ 	.word	0x00000058
        /*01f4*/ 	.short	0x0100
        /*01f6*/ 	.byte	0x08
	.zero		1


	//   ....[23]....
        /*01f8*/ 	.word	0x000003c0
        /*01fc*/ 	.word	0x000000ff
        /*0200*/ 	.word	0x000000e0
        /*0204*/ 	.short	0x0100
        /*0206*/ 	.byte	0x08
	.zero		1


	//   ....[24]....
        /*0208*/ 	.word	0x000003d0
        /*020c*/ 	.word	0x000000ff
        /*0210*/ 	.word	0x00000060
        /*0214*/ 	.short	0x0100
        /*0216*/ 	.byte	0x08
	.zero		1


	//   ....[25]....
        /*0218*/ 	.word	0x000003e0
        /*021c*/ 	.word	0x000000ff
        /*0220*/ 	.word	0x000000e8
        /*0224*/ 	.short	0x0100
        /*0226*/ 	.byte	0x08
	.zero		1


	//   ....[26]....
        /*0228*/ 	.word	0x000003f0
        /*022c*/ 	.word	0x000000ff
        /*0230*/ 	.word	0x00000068
        /*0234*/ 	.short	0x0100
        /*0236*/ 	.byte	0x08
	.zero		1


	//   ....[27]....
        /*0238*/ 	.word	0x00000400
        /*023c*/ 	.word	0x000000ff
        /*0240*/ 	.word	0x000000f0
        /*0244*/ 	.short	0x0100
        /*0246*/ 	.byte	0x08
	.zero		1


	//   ....[28]....
        /*0248*/ 	.word	0x00000410
        /*024c*/ 	.word	0x000000ff
        /*0250*/ 	.word	0x00000070
        /*0254*/ 	.short	0x0100
        /*0256*/ 	.byte	0x08
	.zero		1


	//   ....[29]....
        /*0258*/ 	.word	0x00000420
        /*025c*/ 	.word	0x000000ff
        /*0260*/ 	.word	0x000000f8
        /*0264*/ 	.short	0x0100
        /*0266*/ 	.byte	0x08
	.zero		1


	//   ....[30]....
        /*0268*/ 	.word	0x00000430
        /*026c*/ 	.word	0x000000ff
        /*0270*/ 	.word	0x00000078
        /*0274*/ 	.short	0x0100
        /*0276*/ 	.byte	0x08
	.zero		1


	//   ....[31]....
        /*0278*/ 	.word	0x00000440
        /*027c*/ 	.word	0x000000ff
        /*0280*/ 	.word	0x00000100
        /*0284*/ 	.short	0x0100
        /*0286*/ 	.byte	0x08
	.zero		1


	//   ....[32]....
        /*0288*/ 	.word	0x00000450
        /*028c*/ 	.word	0x000000ff
        /*0290*/ 	.word	0x00000080
        /*0294*/ 	.short	0x0100
        /*0296*/ 	.byte	0x08
	.zero		1


	//   ....[33]....
        /*0298*/ 	.word	0x00000460
        /*029c*/ 	.word	0x000000ff
        /*02a0*/ 	.word	0x00000108
        /*02a4*/ 	.short	0x0100
        /*02a6*/ 	.byte	0x08
	.zero		1


	//   ....[34]....
        /*02a8*/ 	.word	0x000008c0
        /*02ac*/ 	.word	0x000000ff
        /*02b0*/ 	.word	0x00000120
        /*02b4*/ 	.short	0x0100
        /*02b6*/ 	.byte	0x06
	.zero		1


	//   ....[35]....
        /*02b8*/ 	.word	0x00000950
        /*02bc*/ 	.word	0x000000ff
        /*02c0*/ 	.word	0x00000128
        /*02c4*/ 	.short	0x0100
        /*02c6*/ 	.byte	0x06
	.zero		1


	//   ....[36]....
        /*02c8*/ 	.word	0x000016c0
        /*02cc*/ 	.word	0x00000003
        /*02d0*/ 	.word	0x00000000
        /*02d4*/ 	.short	0x010a
        /*02d6*/ 	.byte	0x3f
	.zero		1


	//   ....[37]....
        /*02d8*/ 	.word	0x00001700
        /*02dc*/ 	.word	0x00000003
        /*02e0*/ 	.word	0x00000000
        /*02e4*/ 	.short	0x010a
        /*02e6*/ 	.byte	0x3f
	.zero		1


	//   ....[38]....
        /*02e8*/ 	.word	0x00001aa0
        /*02ec*/ 	.word	0x00000005
        /*02f0*/ 	.word	0x00000000
        /*02f4*/ 	.short	0x010a
        /*02f6*/ 	.byte	0x3f
	.zero		1


	//   ....[39]....
        /*02f8*/ 	.word	0x00001ae0
        /*02fc*/ 	.word	0x00000005
        /*0300*/ 	.word	0x00000000
        /*0304*/ 	.short	0x010a
        /*0306*/ 	.byte	0x3f
	.zero		1


	//   ....[40]....
        /*0308*/ 	.word	0x00001d20
        /*030c*/ 	.word	0x00000005
        /*0310*/ 	.word	0x00000000
        /*0314*/ 	.short	0x0101
        /*0316*/ 	.byte	0x3f
	.zero		1


	//   ....[41]....
        /*0318*/ 	.word	0x00001f40
        /*031c*/ 	.word	0x00000003
        /*0320*/ 	.word	0x00000000
        /*0324*/ 	.short	0x0101
        /*0326*/ 	.byte	0x3f
	.zero		1


	//   ....[42]....
        /*0328*/ 	.word	0x00004220
        /*032c*/ 	.word	0x00000018
        /*0330*/ 	.word	0x00000088
        /*0334*/ 	.short	0x010a
        /*0336*/ 	.byte	0x3f
	.zero		1


	//   ....[43]....
        /*0338*/ 	.word	0x000045a0
        /*033c*/ 	.word	0x00000003
        /*0340*/ 	.word	0x00000128
        /*0344*/ 	.short	0x0101
        /*0346*/ 	.byte	0x3f
	.zero		1


	//   ....[44]....
        /*0348*/ 	.word	0x00004d00
        /*034c*/ 	.word	0x00000007
        /*0350*/ 	.word	0x00000000
        /*0354*/ 	.short	0x010a
        /*0356*/ 	.byte	0x3f
	.zero		1


	//   ....[45]....
        /*0358*/ 	.word	0x00004d80
        /*035c*/ 	.word	0x00000009
        /*0360*/ 	.word	0x00000000
        /*0364*/ 	.short	0x010a
        /*0366*/ 	.byte	0x3f
	.zero		1


	//   ....[46]....
        /*0368*/ 	.word	0x00004e10
        /*036c*/ 	.word	0x00000006
        /*0370*/ 	.word	0x00000000
        /*0374*/ 	.short	0x010a
        /*0376*/ 	.byte	0x3f
	.zero		1


	//   ....[47]....
        /*0378*/ 	.word	0x00004ea0
        /*037c*/ 	.word	0x00000009
        /*0380*/ 	.word	0x00000000
        /*0384*/ 	.short	0x010a
        /*0386*/ 	.byte	0x3f
	.zero		1


	//   ....[48]....
        /*0388*/ 	.word	0x00004f30
        /*038c*/ 	.word	0x00000006
        /*0390*/ 	.word	0x00000000
        /*0394*/ 	.short	0x010a
        /*0396*/ 	.byte	0x3f
	.zero		1


	//   ....[49]....
        /*0398*/ 	.word	0x00004fc0
        /*039c*/ 	.word	0x00000009
        /*03a0*/ 	.word	0x00000000
        /*03a4*/ 	.short	0x010a
        /*03a6*/ 	.byte	0x3f
	.zero		1


	//   ....[50]....
        /*03a8*/ 	.word	0x00005050
        /*03ac*/ 	.word	0x00000006
        /*03b0*/ 	.word	0x00000000
        /*03b4*/ 	.short	0x010a
        /*03b6*/ 	.byte	0x3f
	.zero		1


	//   ....[51]....
        /*03b8*/ 	.word	0x000050e0
        /*03bc*/ 	.word	0x00000009
        /*03c0*/ 	.word	0x00000000
        /*03c4*/ 	.short	0x010a
        /*03c6*/ 	.byte	0x3f
	.zero		1


	//   ....[52]....
        /*03c8*/ 	.word	0x00005170
        /*03cc*/ 	.word	0x00000006
        /*03d0*/ 	.word	0x00000000
        /*03d4*/ 	.short	0x010a
        /*03d6*/ 	.byte	0x3f
	.zero		1


	//   ....[53]....
        /*03d8*/ 	.word	0x00005200
        /*03dc*/ 	.word	0x00000009
        /*03e0*/ 	.word	0x00000000
        /*03e4*/ 	.short	0x010a
        /*03e6*/ 	.byte	0x3f
	.zero		1


	//   ....[54]....
        /*03e8*/ 	.word	0x00005290
        /*03ec*/ 	.word	0x00000006
        /*03f0*/ 	.word	0x00000000
        /*03f4*/ 	.short	0x010a
        /*03f6*/ 	.byte	0x3f
	.zero		1


	//   ....[55]....
        /*03f8*/ 	.word	0x00005320
        /*03fc*/ 	.word	0x00000009
        /*0400*/ 	.word	0x00000000
        /*0404*/ 	.short	0x010a
        /*0406*/ 	.byte	0x3f
	.zero		1


	//   ....[56]....
        /*0408*/ 	.word	0x000053b0
        /*040c*/ 	.word	0x00000006
        /*0410*/ 	.word	0x00000000
        /*0414*/ 	.short	0x010a
        /*0416*/ 	.byte	0x3f
	.zero		1


	//   ....[57]....
        /*0418*/ 	.word	0x00005440
        /*041c*/ 	.word	0x00000009
        /*0420*/ 	.word	0x00000000
        /*0424*/ 	.short	0x010a
        /*0426*/ 	.byte	0x3f
	.zero		1


	//   ....[58]....
        /*0428*/ 	.word	0x000054d0
        /*042c*/ 	.word	0x00000006
        /*0430*/ 	.word	0x00000000
        /*0434*/ 	.short	0x010a
        /*0436*/ 	.byte	0x3f
	.zero		1


	//   ....[59]....
        /*0438*/ 	.word	0x00005560
        /*043c*/ 	.word	0x00000009
        /*0440*/ 	.word	0x00000000
        /*0444*/ 	.short	0x010a
        /*0446*/ 	.byte	0x3f
	.zero		1


	//   ....[60]....
        /*0448*/ 	.word	0x000055f0
        /*044c*/ 	.word	0x00000003
        /*0450*/ 	.word	0x00000000
        /*0454*/ 	.short	0x010a
        /*0456*/ 	.byte	0x3f
	.zero		1


	//   ....[61]....
        /*0458*/ 	.word	0x00005650
        /*045c*/ 	.word	0x00000003
        /*0460*/ 	.word	0x00000000
        /*0464*/ 	.short	0x010a
        /*0466*/ 	.byte	0x3f
	.zero		1


	//   ....[62]....
        /*0468*/ 	.word	0x000056a0
        /*046c*/ 	.word	0x00000005
        /*0470*/ 	.word	0x00000000
        /*0474*/ 	.short	0x010a
        /*0476*/ 	.byte	0x3f
	.zero		1


	//   ....[63]....
        /*0478*/ 	.word	0x00005770
        /*047c*/ 	.word	0x00000018
        /*0480*/ 	.word	0x00000088
        /*0484*/ 	.short	0x010a
        /*0486*/ 	.byte	0x3f
	.zero		1


	//   ....[64]....
        /*0488*/ 	.word	0x00005840
        /*048c*/ 	.word	0x00000007
        /*0490*/ 	.word	0x00000000
        /*0494*/ 	.short	0x010a
        /*0496*/ 	.byte	0x3f
	.zero		1


	//   ....[65]....
        /*0498*/ 	.word	0x00005890
        /*049c*/ 	.word	0x00000009
        /*04a0*/ 	.word	0x00000000
        /*04a4*/ 	.short	0x010a
        /*04a6*/ 	.byte	0x3f
	.zero		1


	//   ....[66]....
        /*04a8*/ 	.word	0x000058e0
        /*04ac*/ 	.word	0x00000006
        /*04b0*/ 	.word	0x00000000
        /*04b4*/ 	.short	0x010a
        /*04b6*/ 	.byte	0x3f
	.zero		1


	//   ....[67]....
        /*04b8*/ 	.word	0x00005930
        /*04bc*/ 	.word	0x00000009
        /*04c0*/ 	.word	0x00000000
        /*04c4*/ 	.short	0x010a
        /*04c6*/ 	.byte	0x3f
	.zero		1


	//   ....[68]....
        /*04c8*/ 	.word	0x00005980
        /*04cc*/ 	.word	0x00000006
        /*04d0*/ 	.word	0x00000000
        /*04d4*/ 	.short	0x010a
        /*04d6*/ 	.byte	0x3f
	.zero		1


	//   ....[69]....
        /*04d8*/ 	.word	0x000059d0
        /*04dc*/ 	.word	0x00000009
        /*04e0*/ 	.word	0x00000000
        /*04e4*/ 	.short	0x010a
        /*04e6*/ 	.byte	0x3f
	.zero		1


	//   ....[70]....
        /*04e8*/ 	.word	0x00005a20
        /*04ec*/ 	.word	0x00000006
        /*04f0*/ 	.word	0x00000000
        /*04f4*/ 	.short	0x010a
        /*04f6*/ 	.byte	0x3f
	.zero		1


	//   ....[71]....
        /*04f8*/ 	.word	0x00005a70
        /*04fc*/ 	.word	0x00000009
        /*0500*/ 	.word	0x00000000
        /*0504*/ 	.short	0x010a
        /*0506*/ 	.byte	0x3f
	.zero		1


	//   ....[72]....
        /*0508*/ 	.word	0x00005ac0
        /*050c*/ 	.word	0x00000006
        /*0510*/ 	.word	0x00000000
        /*0514*/ 	.short	0x010a
        /*0516*/ 	.byte	0x3f
	.zero		1


	//   ....[73]....
        /*0518*/ 	.word	0x00005b10
        /*051c*/ 	.word	0x00000009
        /*0520*/ 	.word	0x00000000
        /*0524*/ 	.short	0x010a
        /*0526*/ 	.byte	0x3f
	.zero		1


	//   ....[74]....
        /*0528*/ 	.word	0x00005b60
        /*052c*/ 	.word	0x00000006
        /*0530*/ 	.word	0x00000000
        /*0534*/ 	.short	0x010a
        /*0536*/ 	.byte	0x3f
	.zero		1


	//   ....[75]....
        /*0538*/ 	.word	0x00005bb0
        /*053c*/ 	.word	0x00000009
        /*0540*/ 	.word	0x00000000
        /*0544*/ 	.short	0x010a
        /*0546*/ 	.byte	0x3f
	.zero		1


	//   ....[76]....
        /*0548*/ 	.word	0x00005c00
        /*054c*/ 	.word	0x00000006
        /*0550*/ 	.word	0x00000000
        /*0554*/ 	.short	0x010a
        /*0556*/ 	.byte	0x3f
	.zero		1


	//   ....[77]....
        /*0558*/ 	.word	0x00005c50
        /*055c*/ 	.word	0x00000009
        /*0560*/ 	.word	0x00000000
        /*0564*/ 	.short	0x010a
        /*0566*/ 	.byte	0x3f
	.zero		1


	//   ....[78]....
        /*0568*/ 	.word	0x00005ca0
        /*056c*/ 	.word	0x00000006
        /*0570*/ 	.word	0x00000000
        /*0574*/ 	.short	0x010a
        /*0576*/ 	.byte	0x3f
	.zero		1


	//   ....[79]....
        /*0578*/ 	.word	0x00005cf0
        /*057c*/ 	.word	0x00000009
        /*0580*/ 	.word	0x00000000
        /*0584*/ 	.short	0x010a
        /*0586*/ 	.byte	0x3f
	.zero		1


	//----- nvinfo : EIATTR_NUM_MBARRIERS
	.align		4
.L_35:
        /*0588*/ 	.byte	0x03, 0x38
        /*058a*/ 	.short	0x0024


	//----- nvinfo : EIATTR_EXIT_INSTR_OFFSETS
	.align		4
        /*058c*/ 	.byte	0x04, 0x1c
        /*058e*/ 	.short	(.L_37 - .L_36)


	//   ....[0]....
.L_36:
        /*0590*/ 	.word	0x00000b30


	//   ....[1]....
        /*0594*/ 	.word	0x00001360


	//   ....[2]....
        /*0598*/ 	.word	0x00003900


	//   ....[3]....
        /*059c*/ 	.word	0x00003e80


	//   ....[4]....
        /*05a0*/ 	.word	0x00005640


	//----- nvinfo : EIATTR_MAX_THREADS
	.align		4
.L_37:
        /*05a4*/ 	.byte	0x04, 0x05
        /*05a6*/ 	.short	(.L_39 - .L_38)
.L_38:
        /*05a8*/ 	.word	0x00000180
        /*05ac*/ 	.word	0x00000001
        /*05b0*/ 	.word	0x00000001


	//----- nvinfo : EIATTR_CRS_STACK_SIZE
	.align		4
.L_39:
        /*05b4*/ 	.byte	0x04, 0x1e
        /*05b6*/ 	.short	(.L_41 - .L_40)
.L_40:
        /*05b8*/ 	.word	0x00000000


	//----- nvinfo : EIATTR_CBANK_PARAM_SIZE
	.align		4
.L_41:
        /*05bc*/ 	.byte	0x03, 0x19
        /*05be*/ 	.short	0x0470


	//----- nvinfo : EIATTR_PARAM_CBANK
	.align		4
        /*05c0*/ 	.byte	0x04, 0x0a
        /*05c2*/ 	.short	(.L_43 - .L_42)
	.align		4
.L_42:
        /*05c4*/ 	.word	index@(.nv.constant0._ZN7cutlass13device_kernelINS_4gemm6kernel13GemmUniversalIN4cute5tupleIJiiiiEEENS1_10collective13CollectiveMmaINS1_34MainloopSm90TmaGmmaWarpSpecializedILi17ENS5_IJNS4_1CILi2EEENSA_ILi1EEESC_EEENS1_35KernelTmaWarpSpecializedCooperativeEEENS5_IJNSA_ILi192EEENSA_ILi16EEENSA_ILi64EEEEEEaNS5_IJlSC_lEEEaSK_NS4_8TiledMMAINS4_8MMA_AtomIJNS4_4SM904GMMA26MMA_64x16x32_S32S8S8_SS_TNEEEENS4_6LayoutISD_NS5_IJSC_NSA_ILi0EEESS_EEEEENS5_IJNS4_10UnderscoreESV_SV_EEEEENS4_13SM90_TMA_LOADENS4_14ComposedLayoutINS4_7SwizzleILi2ELi4ELi3EEENS4_18smem_ptr_flag_bitsILi8EEENSR_INS5_IJNSA_ILi8EEESI_EEENS5_IJSI_SC_EEEEEEEvNS4_8identityENS4_23SM90_TMA_LOAD_MULTICASTES18_vS19_EENS_8epilogue10collective6detail29Sm90TmaWarpSpecializedAdapterINS1D_15DefaultEpilogueIaSK_SK_NS1C_6thread17LinearCombinationIaLi1EiiLNS1H_9ScaleType4KindE0ELNS_15FloatRoundStyleE2EaEENS1_15EpilogueDefaultEEEEEvvEEEEvNT_6ParamsE)
        /*05c8*/ 	.short	0x0210
        /*05ca*/ 	.short	0x0470


	//----- nvinfo : EIATTR_SW_WAR
	.align		4
.L_43:
        /*05cc*/ 	.byte	0x04, 0x36
        /*05ce*/ 	.short	(.L_45 - .L_44)
.L_44:
        /*05d0*/ 	.word	0x00000008
.L_45:


//--------------------- .nv.callgraph             --------------------------
	.section	.nv.callgraph,"",@"SHT_CUDA_CALLGRAPH"
	.align	4
	.sectionentsize	8
	.align		4
        /*0000*/ 	.word	0x00000000
	.align		4
        /*0004*/ 	.word	0xffffffff
	.align		4
        /*0008*/ 	.word	index@(_ZN7cutlass13device_kernelINS_4gemm6kernel13GemmUniversalIN4cute5tupleIJiiiiEEENS1_10collective13CollectiveMmaINS1_34MainloopSm90TmaGmmaWarpSpecializedILi17ENS5_IJNS4_1CILi2EEENSA_ILi1EEESC_EEENS1_35KernelTmaWarpSpecializedCooperativeEEENS5_IJNSA_ILi192EEENSA_ILi16EEENSA_ILi64EEEEEEaNS5_IJlSC_lEEEaSK_NS4_8TiledMMAINS4_8MMA_AtomIJNS4_4SM904GMMA26MMA_64x16x32_S32S8S8_SS_TNEEEENS4_6LayoutISD_NS5_IJSC_NSA_ILi0EEESS_EEEEENS5_IJNS4_10UnderscoreESV_SV_EEEEENS4_13SM90_TMA_LOADENS4_14ComposedLayoutINS4_7SwizzleILi2ELi4ELi3EEENS4_18smem_ptr_flag_bitsILi8EEENSR_INS5_IJNSA_ILi8EEESI_EEENS5_IJSI_SC_EEEEEEEvNS4_8identityENS4_23SM90_TMA_LOAD_MULTICASTES18_vS19_EENS_8epilogue10collective6detail29Sm90TmaWarpSpecializedAdapterINS1D_15DefaultEpilogueIaSK_SK_NS1C_6thread17LinearCombinationIaLi1EiiLNS1H_9ScaleType4KindE0ELNS_15FloatRoundStyleE2EaEENS1_15EpilogueDefaultEEEEEvvEEEEvNT_6ParamsE)
	.align		4
        /*000c*/ 	.word	index@(__assertfail)
	.align		4
        /*0010*/ 	.word	0x00000000
	.align		4
        /*0014*/ 	.word	0xfffffffe
	.align		4
        /*0018*/ 	.word	0x00000000
	.align		4
        /*001c*/ 	.word	0xfffffffd
	.align		4
        /*0020*/ 	.word	0x00000000
	.align		4
        /*0024*/ 	.word	0xfffffffc


//--------------------- .nv.constant4             --------------------------
	.section	.nv.constant4,"a",@progbits
	.align	8
	.align		8
.nv.constant4:
        /*0000*/ 	.dword	__assertfail
	.align		8
        /*0008*/ 	.dword	__unnamed_1
	.align		8
        /*0010*/ 	.dword	_ZN40_INTERNAL_ac379f63_4_k_cu_4996e5e6_124194cuda3std3__45__cpo5beginE
	.align		8
        /*0018*/ 	.dword	_ZN40_INTERNAL_ac379f63_4_k_cu_4996e5e6_124194cuda3std3__45__cpo3endE
	.align		8
        /*0020*/ 	.dword	_ZN40_INTERNAL_ac379f63_4_k_cu_4996e5e6_124194cuda3std3__45__cpo6cbeginE
	.align		8
        /*0028*/ 	.dword	_ZN40_INTERNAL_ac379f63_4_k_cu_4996e5e6_124194cuda3std3__45__cpo4cendE
	.align		8
        /*0030*/ 	.dword	_ZN40_INTERNAL_ac379f63_4_k_cu_4996e5e6_124194cuda3std3__442_GLOBAL__N__ac379f63_4_k_cu_4996e5e6_124196ignoreE
	.align		8
        /*0038*/ 	.dword	_ZN40_INTERNAL_ac379f63_4_k_cu_4996e5e6_124194cuda3std3__419piecewise_constructE
	.align		8
        /*0040*/ 	.dword	_ZN40_INTERNAL_ac379f63_4_k_cu_4996e5e6_124194cuda3std3__48in_placeE
	.align		8
        /*0048*/ 	.dword	_ZN40_INTERNAL_ac379f63_4_k_cu_4996e5e6_124194cuda3std6ranges3__45__cpo4swapE
	.align		8
        /*0050*/ 	.dword	_ZN40_INTERNAL_ac379f63_4_k_cu_4996e5e6_124194cuda3std6ranges3__45__cpo9iter_moveE
	.align		8
        /*0058*/ 	.dword	_ZN40_INTERNAL_ac379f63_4_k_cu_4996e5e6_124194cute7productE
	.align		8
        /*0060*/ 	.dword	_ZN40_INTERNAL_ac379f63_4_k_cu_4996e5e6_124194cute1_E
	.align		8
        /*0068*/ 	.dword	$str$22
	.align		8
        /*0070*/ 	.dword	$str$23


//--------------------- .text._ZN7cutlass13device_kernelINS_4gemm6kernel13GemmUniversalIN4cute5tupleIJiiiiEEENS1_10collective13CollectiveMmaINS1_34MainloopSm90TmaGmmaWarpSpecializedILi17ENS5_IJNS4_1CILi2EEENSA_ILi1EEESC_EEENS1_35KernelTmaWarpSpecializedCooperativeEEENS5_IJNSA_ILi192EEENSA_ILi16EEENSA_ILi64EEEEEEaNS5_IJlSC_lEEEaSK_NS4_8TiledMMAINS4_8MMA_AtomIJNS4_4SM904GMMA26MMA_64x16x32_S32S8S8_SS_TNEEEENS4_6LayoutISD_NS5_IJSC_NSA_ILi0EEESS_EEEEENS5_IJNS4_10UnderscoreESV_SV_EEEEENS4_13SM90_TMA_LOADENS4_14ComposedLayoutINS4_7SwizzleILi2ELi4ELi3EEENS4_18smem_ptr_flag_bitsILi8EEENSR_INS5_IJNSA_ILi8EEESI_EEENS5_IJSI_SC_EEEEEEEvNS4_8identityENS4_23SM90_TMA_LOAD_MULTICASTES18_vS19_EENS_8epilogue10collective6detail29Sm90TmaWarpSpecializedAdapterINS1D_15DefaultEpilogueIaSK_SK_NS1C_6thread17LinearCombinationIaLi1EiiLNS1H_9ScaleType4KindE0ELNS_15FloatRoundStyleE2EaEENS1_15EpilogueDefaultEEEEEvvEEEEvNT_6ParamsE --------------------------
	.section	.text._ZN7cutlass13device_kernelINS_4gemm6kernel13GemmUniversalIN4cute5tupleIJiiiiEEENS1_10collective13CollectiveMmaINS1_34MainloopSm90TmaGmmaWarpSpecializedILi17ENS5_IJNS4_1CILi2EEENSA_ILi1EEESC_EEENS1_35KernelTmaWarpSpecializedCooperativeEEENS5_IJNSA_ILi192EEENSA_ILi16EEENSA_ILi64EEEEEEaNS5_IJlSC_lEEEaSK_NS4_8TiledMMAINS4_8MMA_AtomIJNS4_4SM904GMMA26MMA_64x16x32_S32S8S8_SS_TNEEEENS4_6LayoutISD_NS5_IJSC_NSA_ILi0EEESS_EEEEENS5_IJNS4_10UnderscoreESV_SV_EEEEENS4_13SM90_TMA_LOADENS4_14ComposedLayoutINS4_7SwizzleILi2ELi4ELi3EEENS4_18smem_ptr_flag_bitsILi8EEENSR_INS5_IJNSA_ILi8EEESI_EEENS5_IJSI_SC_EEEEEEEvNS4_8identityENS4_23SM90_TMA_LOAD_MULTICASTES18_vS19_EENS_8epilogue10collective6detail29Sm90TmaWarpSpecializedAdapterINS1D_15DefaultEpilogueIaSK_SK_NS1C_6thread17LinearCombinationIaLi1EiiLNS1H_9ScaleType4KindE0ELNS_15FloatRoundStyleE2EaEENS1_15EpilogueDefaultEEEEEvvEEEEvNT_6ParamsE,"ax",@progbits
	.align	128
.text._ZN7cutlass13device_kernelINS_4gemm6kernel13GemmUniversalIN4cute5tupleIJiiiiEEENS1_10collective13CollectiveMmaINS1_34MainloopSm90TmaGmmaWarpSpecializedILi17ENS5_IJNS4_1CILi2EEENSA_ILi1EEESC_EEENS1_35KernelTmaWarpSpecializedCooperativeEEENS5_IJNSA_ILi192EEENSA_ILi16EEENSA_ILi64EEEEEEaNS5_IJlSC_lEEEaSK_NS4_8TiledMMAINS4_8MMA_AtomIJNS4_4SM904GMMA26MMA_64x16x32_S32S8S8_SS_TNEEEENS4_6LayoutISD_NS5_IJSC_NSA_ILi0EEESS_EEEEENS5_IJNS4_10UnderscoreESV_SV_EEEEENS4_13SM90_TMA_LOADENS4_14ComposedLayoutINS4_7SwizzleILi2ELi4ELi3EEENS4_18smem_ptr_flag_bitsILi8EEENSR_INS5_IJNSA_ILi8EEESI_EEENS5_IJSI_SC_EEEEEEEvNS4_8identityENS4_23SM90_TMA_LOAD_MULTICASTES18_vS19_EENS_8epilogue10collective6detail29Sm90TmaWarpSpecializedAdapterINS1D_15DefaultEpilogueIaSK_SK_NS1C_6thread17LinearCombinationIaLi1EiiLNS1H_9ScaleType4KindE0ELNS_15FloatRoundStyleE2EaEENS1_15EpilogueDefaultEEEEEvvEEEEvNT_6ParamsE:
        .type           _ZN7cutlass13device_kernelINS_4gemm6kernel13GemmUniversalIN4cute5tupleIJiiiiEEENS1_10collective13CollectiveMmaINS1_34MainloopSm90TmaGmmaWarpSpecializedILi17ENS5_IJNS4_1CILi2EEENSA_ILi1EEESC_EEENS1_35KernelTmaWarpSpecializedCooperativeEEENS5_IJNSA_ILi192EEENSA_ILi16EEENSA_ILi64EEEEEEaNS5_IJlSC_lEEEaSK_NS4_8TiledMMAINS4_8MMA_AtomIJNS4_4SM904GMMA26MMA_64x16x32_S32S8S8_SS_TNEEEENS4_6LayoutISD_NS5_IJSC_NSA_ILi0EEESS_EEEEENS5_IJNS4_10UnderscoreESV_SV_EEEEENS4_13SM90_TMA_LOADENS4_14ComposedLayoutINS4_7SwizzleILi2ELi4ELi3EEENS4_18smem_ptr_flag_bitsILi8EEENSR_INS5_IJNSA_ILi8EEESI_EEENS5_IJSI_SC_EEEEEEEvNS4_8identityENS4_23SM90_TMA_LOAD_MULTICASTES18_vS19_EENS_8epilogue10collective6detail29Sm90TmaWarpSpecializedAdapterINS1D_15DefaultEpilogueIaSK_SK_NS1C_6thread17LinearCombinationIaLi1EiiLNS1H_9ScaleType4KindE0ELNS_15FloatRoundStyleE2EaEENS1_15EpilogueDefaultEEEEEvvEEEEvNT_6ParamsE,@function
        .size           _ZN7cutlass13device_kernelINS_4gemm6kernel13GemmUniversalIN4cute5tupleIJiiiiEEENS1_10collective13CollectiveMmaINS1_34MainloopSm90TmaGmmaWarpSpecializedILi17ENS5_IJNS4_1CILi2EEENSA_ILi1EEESC_EEENS1_35KernelTmaWarpSpecializedCooperativeEEENS5_IJNSA_ILi192EEENSA_ILi16EEENSA_ILi64EEEEEEaNS5_IJlSC_lEEEaSK_NS4_8TiledMMAINS4_8MMA_AtomIJNS4_4SM904GMMA26MMA_64x16x32_S32S8S8_SS_TNEEEENS4_6LayoutISD_NS5_IJSC_NSA_ILi0EEESS_EEEEENS5_IJNS4_10UnderscoreESV_SV_EEEEENS4_13SM90_TMA_LOADENS4_14ComposedLayoutINS4_7SwizzleILi2ELi4ELi3EEENS4_18smem_ptr_flag_bitsILi8EEENSR_INS5_IJNSA_ILi8EEESI_EEENS5_IJSI_SC_EEEEEEEvNS4_8identityENS4_23SM90_TMA_LOAD_MULTICASTES18_vS19_EENS_8epilogue10collective6detail29Sm90TmaWarpSpecializedAdapterINS1D_15DefaultEpilogueIaSK_SK_NS1C_6thread17LinearCombinationIaLi1EiiLNS1H_9ScaleType4KindE0ELNS_15FloatRoundStyleE2EaEENS1_15EpilogueDefaultEEEEEvvEEEEvNT_6ParamsE,(.L_x_134 - _ZN7cutlass13device_kernelINS_4gemm6kernel13GemmUniversalIN4cute5tupleIJiiiiEEENS1_10collective13CollectiveMmaINS1_34MainloopSm90TmaGmmaWarpSpecializedILi17ENS5_IJNS4_1CILi2EEENSA_ILi1EEESC_EEENS1_35KernelTmaWarpSpecializedCooperativeEEENS5_IJNSA_ILi192EEENSA_ILi16EEENSA_ILi64EEEEEEaNS5_IJlSC_lEEEaSK_NS4_8TiledMMAINS4_8MMA_AtomIJNS4_4SM904GMMA26MMA_64x16x32_S32S8S8_SS_TNEEEENS4_6LayoutISD_NS5_IJSC_NSA_ILi0EEESS_EEEEENS5_IJNS4_10UnderscoreESV_SV_EEEEENS4_13SM90_TMA_LOADENS4_14ComposedLayoutINS4_7SwizzleILi2ELi4ELi3EEENS4_18smem_ptr_flag_bitsILi8EEENSR_INS5_IJNSA_ILi8EEESI_EEENS5_IJSI_SC_EEEEEEEvNS4_8identityENS4_23SM90_TMA_LOAD_MULTICASTES18_vS19_EENS_8epilogue10collective6detail29Sm90TmaWarpSpecializedAdapterINS1D_15DefaultEpilogueIaSK_SK_NS1C_6thread17LinearCombinationIaLi1EiiLNS1H_9ScaleType4KindE0ELNS_15FloatRoundStyleE2EaEENS1_15EpilogueDefaultEEEEEvvEEEEvNT_6ParamsE)
        .other          _ZN7cutlass13device_kernelINS_4gemm6kernel13GemmUniversalIN4cute5tupleIJiiiiEEENS1_10collective13CollectiveMmaINS1_34MainloopSm90TmaGmmaWarpSpecializedILi17ENS5_IJNS4_1CILi2EEENSA_ILi1EEESC_EEENS1_35KernelTmaWarpSpecializedCooperativeEEENS5_IJNSA_ILi192EEENSA_ILi16EEENSA_ILi64EEEEEEaNS5_IJlSC_lEEEaSK_NS4_8TiledMMAINS4_8MMA_AtomIJNS4_4SM904GMMA26MMA_64x16x32_S32S8S8_SS_TNEEEENS4_6LayoutISD_NS5_IJSC_NSA_ILi0EEESS_EEEEENS5_IJNS4_10UnderscoreESV_SV_EEEEENS4_13SM90_TMA_LOADENS4_14ComposedLayoutINS4_7SwizzleILi2ELi4ELi3EEENS4_18smem_ptr_flag_bitsILi8EEENSR_INS5_IJNSA_ILi8EEESI_EEENS5_IJSI_SC_EEEEEEEvNS4_8identityENS4_23SM90_TMA_LOAD_MULTICASTES18_vS19_EENS_8epilogue10collective6detail29Sm90TmaWarpSpecializedAdapterINS1D_15DefaultEpilogueIaSK_SK_NS1C_6thread17LinearCombinationIaLi1EiiLNS1H_9ScaleType4KindE0ELNS_15FloatRoundStyleE2EaEENS1_15EpilogueDefaultEEEEEvvEEEEvNT_6ParamsE,@"STO_CUDA_ENTRY STV_DEFAULT"
_ZN7cutlass13device_kernelINS_4gemm6kernel13GemmUniversalIN4cute5tupleIJiiiiEEENS1_10collective13CollectiveMmaINS1_34MainloopSm90TmaGmmaWarpSpecializedILi17ENS5_IJNS4_1CILi2EEENSA_ILi1EEESC_EEENS1_35KernelTmaWarpSpecializedCooperativeEEENS5_IJNSA_ILi192EEENSA_ILi16EEENSA_ILi64EEEEEEaNS5_IJlSC_lEEEaSK_NS4_8TiledMMAINS4_8MMA_AtomIJNS4_4SM904GMMA26MMA_64x16x32_S32S8S8_SS_TNEEEENS4_6LayoutISD_NS5_IJSC_NSA_ILi0EEESS_EEEEENS5_IJNS4_10UnderscoreESV_SV_EEEEENS4_13SM90_TMA_LOADENS4_14ComposedLayoutINS4_7SwizzleILi2ELi4ELi3EEENS4_18smem_ptr_flag_bitsILi8EEENSR_INS5_IJNSA_ILi8EEESI_EEENS5_IJSI_SC_EEEEEEEvNS4_8identityENS4_23SM90_TMA_LOAD_MULTICASTES18_vS19_EENS_8epilogue10collective6detail29Sm90TmaWarpSpecializedAdapterINS1D_15DefaultEpilogueIaSK_SK_NS1C_6thread17LinearCombinationIaLi1EiiLNS1H_9ScaleType4KindE0ELNS_15FloatRoundStyleE2EaEENS1_15EpilogueDefaultEEEEEvvEEEEvNT_6ParamsE:
[----:B------:R-:W0:Y:S01]  /*0000*/  LDC R1, c[0x0][0x28] ;  /* 0x00000a00ff017b82 */ /* 0x000e220000000800 */
[----:B------:R-:W1:Y:S01]  /*0010*/  S2R R18, SR_TID.X ;  /* 0x0000000000127919 */ /* 0x000e620000002100 */
[----:B------:R-:W-:Y:S01]  /*0020*/  ELECT P0, URZ, PT ;  /* 0x00000000003f782f */ /* 0x000fe20003800000 */
[----:B------:R-:W-:Y:S01]  /*0030*/  BSSY B0, `(.L_x_0) ;  /* 0x000000f000007945 */ /* 0x000fe20003800000 */
[--C-:B-1----:R-:W-:Y:S02]  /*0040*/  SHF.R.U32.HI R0, RZ, 0x5, R18.reuse ;  /* 0x00000005ff007819 */ /* 0x102fe40000011612 */
[----:B------:R-:W-:-:S03]  /*0050*/  SHF.R.U32.HI R3, RZ, 0x7, R18 ;  /* 0x00000007ff037819 */ /* 0x000fc60000011612 */
[----:B------:R-:W1:Y:S04]  /*0060*/  SHFL.IDX PT, R2, R0, RZ, 0x1f ;  /* 0x00001fff00027589 */ /* 0x000e6800000e0000 */
[----:B------:R2:W3:Y:S01]  /*0070*/  SHFL.IDX PT, R5, R3, RZ, 0x1f ;  /* 0x00001fff03057589 */ /* 0x0004e200000e0000 */
[----:B-1----:R-:W-:-:S13]  /*0080*/  ISETP.NE.OR P0, PT, R2, RZ, !P0 ;  /* 0x000000ff0200720c */ /* 0x002fda0004705670 */
[----:B0-23--:R-:W-:Y:S05]  /*0090*/  @P0 BRA `(.L_x_1) ;  /* 0x0000000000200947 */ /* 0x00dfea0003800000 */
[----:B------:R-:W-:Y:S02]  /*00a0*/  ULDC.64 UR4, c[0x0][0x198] ;  /* 0x0000660000047ab9 */ /* 0x000fe40000000a00 */
[----:B------:R-:W-:Y:S02]  /*00b0*/  UIADD3 UR6, UP0, UR4, 0xf0, URZ ;  /* 0x000000f004067890 */ /* 0x000fe4000ff1e03f */
[----:B------:R-:W-:Y:S02]  /*00c0*/  UIADD3 UR4, UP1, UR4, 0x1f0, URZ ;  /* 0x000001f004047890 */ /* 0x000fe4000ff3e03f */
[----:B------:R-:W-:Y:S02]  /*00d0*/  UIADD3.X UR7, URZ, UR5, URZ, UP0, !UPT ;  /* 0x000000053f077290 */ /* 0x000fe400087fe43f */
[----:B------:R-:W-:-:S07]  /*00e0*/  UIADD3.X UR5, URZ, UR5, URZ, UP1, !UPT ;  /* 0x000000053f057290 */ /* 0x000fce0008ffe43f */
[----:B------:R0:W-:Y:S02]  /*00f0*/  UTMACCTL.PF [UR6] ;  /* 0x00000000060079b9 */ /* 0x0001e40008040000 */
[----:B------:R0:W-:Y:S02]  /*0100*/  UTMACCTL.PF [UR4] ;  /* 0x00000000040079b9 */ /* 0x0001e40008040000 */
[----:B0-----:R-:W-:Y:S01]  /*0110*/  NOP ;  /* 0x0000000000007918 */ /* 0x001fe20000000000 */
.L_x_1:
[----:B------:R-:W-:Y:S05]  /*0120*/  BSYNC B0 ;  /* 0x0000000000007941 */ /* 0x000fea0003800000 */
.L_x_0:
[----:B------:R-:W0:Y:S02]  /*0130*/  SHFL.IDX PT, R3, R0, RZ, 0x1f ;  /* 0x00001fff00037589 */ /* 0x000e2400000e0000 */
[----:B0-----:R-:W-:-:S13]  /*0140*/  ISETP.NE.AND P0, PT, R3, RZ, PT ;  /* 0x000000ff0300720c */ /* 0x001fda0003f05270 */
[----:B------:R-:W-:Y:S05]  /*0150*/  @P0 BRA `(.L_x_2) ;  /* 0x0000000000cc0947 */ /* 0x000fea0003800000 */
[----:B------:R-:W-:Y:S01]  /*0160*/  ELECT P0, URZ, PT ;  /* 0x00000000003f782f */ /* 0x000fe20003800000 */
[----:B------:R-:W-:-:S12]  /*0170*/  BSSY B0, `(.L_x_2) ;  /* 0x0000031000007945 */ /* 0x000fd80003800000 */
[----:B------:R-:W-:Y:S05]  /*0180*/  @!P0 BRA `(.L_x_3) ;  /* 0x0000000000bc8947 */ /* 0x000fea0003800000 */
[----:B------:R-:W0:Y:S01]  /*0190*/  S2UR UR8, SR_CgaCtaId ;  /* 0x00000000000879c3 */ /* 0x000e220000008800 */
[----:B------:R-:W-:Y:S01]  /*01a0*/  UMOV UR4, 0x400 ;  /* 0x0000040000047882 */ /* 0x000fe20000000000 */
[----:B------:R-:W-:Y:S01]  /*01b0*/  UMOV UR5, 0x1 ;  /* 0x0000000100057882 */ /* 0x000fe20000000000 */
[----:B------:R-:W-:Y:S02]  /*01c0*/  UMOV UR6, 0x4 ;  /* 0x0000000400067882 */ /* 0x000fe40000000000 */
[----:B------:R-:W-:-:S04]  /*01d0*/  UIADD3 UR6, -UR6, 0x100000, URZ ;  /* 0x0010000006067890 */ /* 0x000fc8000fffe13f */
[----:B------:R-:W-:Y:S02]  /*01e0*/  USHF.L.U32 UR7, UR6, 0xb, URZ ;  /* 0x0000000b06077899 */ /* 0x000fe4000800063f */
[----:B------:R-:W-:Y:S02]  /*01f0*/  USHF.L.U32 UR6, UR6, 0x1, URZ ;  /* 0x0000000106067899 */ /* 0x000fe4000800063f */
[----:B0-----:R-:W-:Y:S02]  /*0200*/  ULEA UR8, UR8, UR4, 0x18 ;  /* 0x0000000408087291 */ /* 0x001fe4000f8ec03f */
[----:B------:R-:W-:-:S04]  /*0210*/  UIADD3 UR4, -UR5, 0x100000, URZ ;  /* 0x0010000005047890 */ /* 0x000fc8000fffe13f */
[----:B------:R-:W-:Y:S02]  /*0220*/  USHF.L.U32 UR5, UR4, 0xb, URZ ;  /* 0x0000000b04057899 */ /* 0x000fe4000800063f */
[----:B------:R-:W-:Y:S01]  /*0230*/  USHF.L.U32 UR4, UR4, 0x1, URZ ;  /* 0x0000000104047899 */ /* 0x000fe2000800063f */
[----:B------:R-:W0:Y:S11]  /*0240*/  FENCE.VIEW.ASYNC.S ;  /* 0x00000000000073c6 */ /* 0x000e360000000000 */
[----:B0-----:R0:W1:Y:S01]  /*0250*/  SYNCS.EXCH.64 URZ, [UR8], UR4 ;  /* 0x00000004083f75b2 */ /* 0x0010620008000100 */
[----:B------:R0:W2:Y:S01]  /*0260*/  SYNCS.EXCH.64 URZ, [UR8+0x88], UR6 ;  /* 0x00008806083f75b2 */ /* 0x0000a20008000100 */
[----:B------:R0:W3:Y:S01]  /*0270*/  SYNCS.EXCH.64 URZ, [UR8+0x8], UR4 ;  /* 0x00000804083f75b2 */ /* 0x0000e20008000100 */
[----:B------:R0:W4:Y:S01]  /*0280*/  SYNCS.EXCH.64 URZ, [UR8+0x90], UR6 ;  /* 0x00009006083f75b2 */ /* 0x0001220008000100 */
[----:B------:R0:W0:Y:S01]  /*0290*/  SYNCS.EXCH.64 URZ, [UR8+0x10], UR4 ;  /* 0x00001004083f75b2 */ /* 0x0000220008000100 */
        /* <DEDUP_REMOVED lines=29> */
[----:B-1234-:R-:W-:Y:S01]  /*0470*/  NOP ;  /* 0x0000000000007918 */ /* 0x01efe20000000000 */
.L_x_3:
[----:B0-----:R-:W-:Y:S05]  /*0480*/  BSYNC B0 ;  /* 0x0000000000007941 */ /* 0x001fea0003800000 */
.L_x_2:
[----:B------:R-:W-:Y:S01]  /*0490*/  SHF.R.S32.HI R7, RZ, 0x1f, R18 ;  /* 0x0000001fff077819 */ /* 0x000fe20000011412 */
[----:B------:R-:W0:Y:S01]  /*04a0*/  SHFL.IDX PT, R0, R0, RZ, 0x1f ;  /* 0x00001fff00007589 */ /* 0x000e2200000e0000 */
[----:B------:R-:W1:Y:S01]  /*04b0*/  S2UR UR8, SR_CTAID.X ;  /* 0x00000000000879c3 */ /* 0x000e620000002500 */
[----:B------:R-:W-:Y:S02]  /*04c0*/  ELECT P0, URZ, PT ;  /* 0x00000000003f782f */ /* 0x000fe40003800000 */
[----:B------:R-:W-:Y:S01]  /*04d0*/  LEA.HI R7, R7, R18, RZ, 0x7 ;  /* 0x0000001207077211 */ /* 0x000fe200078f38ff */
[----:B------:R-:W2:Y:S01]  /*04e0*/  S2R R4, SR_CTAID.Y ;  /* 0x0000000000047919 */ /* 0x000ea20000002600 */
[----:B------:R-:W-:Y:S01]  /*04f0*/  SHF.R.S32.HI R8, RZ, 0x1f, R3 ;  /* 0x0000001fff087819 */ /* 0x000fe20000011403 */
[----:B------:R-:W-:Y:S01]  /*0500*/  ULDC UR4, c[0x0][0x150] ;  /* 0x0000540000047ab9 */ /* 0x000fe20000000800 */
[----:B------:R-:W-:Y:S01]  /*0510*/  LOP3.LUT R7, R7, 0xffffff80, RZ, 0xc0, !PT ;  /* 0xffffff8007077812 */ /* 0x000fe200078ec0ff */
[----:B------:R-:W-:Y:S01]  /*0520*/  NOP ;  /* 0x0000000000007918 */ /* 0x000fe20000000000 */
[----:B------:R-:W-:Y:S01]  /*0530*/  LEA.HI R8, R8, R3, RZ, 0x2 ;  /* 0x0000000308087211 */ /* 0x000fe200078f10ff */
[----:B------:R-:W3:Y:S01]  /*0540*/  LDC R10, c[0x0][0x144] ;  /* 0x00005100ff0a7b82 */ /* 0x000ee20000000800 */
[----:B------:R-:W-:Y:S01]  /*0550*/  NOP ;  /* 0x0000000000007918 */ /* 0x000fe20000000000 */
[----:B------:R-:W-:Y:S01]  /*0560*/  IMAD.IADD R6, R18, 0x1, -R7 ;  /* 0x0000000112067824 */ /* 0x000fe200078e0a07 */
[----:B------:R-:W-:Y:S01]  /*0570*/  LOP3.LUT R8, R8, 0x3ffffffc, RZ, 0xc0, !PT ;  /* 0x3ffffffc08087812 */ /* 0x000fe200078ec0ff */
[----:B------:R-:W-:Y:S01]  /*0580*/  IMAD.MOV.U32 R23, RZ, RZ, 0x1 ;  /* 0x00000001ff177424 */ /* 0x000fe200078e00ff */
[----:B------:R-:W-:-:S02]  /*0590*/  ISETP.NE.AND P3, PT, R5, RZ, PT ;  /* 0x000000ff0500720c */ /* 0x000fc40003f65270 */
[----:B------:R-:W-:Y:S01]  /*05a0*/  SHF.R.S32.HI R7, RZ, 0x1f, R6 ;  /* 0x0000001fff077819 */ /* 0x000fe20000011406 */
[----:B------:R-:W-:Y:S01]  /*05b0*/  IMAD.IADD R8, R3, 0x1, -R8 ;  /* 0x0000000103087824 */ /* 0x000fe200078e0a08 */
[----:B------:R-:W4:Y:S02]  /*05c0*/  LDC R13, c[0x0][0x140] ;  /* 0x00005000ff0d7b82 */ /* 0x000f240000000800 */
[----:B------:R-:W-:Y:S02]  /*05d0*/  LEA.HI R7, R7, R6, RZ, 0x3 ;  /* 0x0000000607077211 */ /* 0x000fe400078f18ff */
[----:B0-----:R-:W-:Y:S02]  /*05e0*/  ISETP.NE.OR P0, PT, R0, RZ, !P0 ;  /* 0x000000ff0000720c */ /* 0x001fe40004705670 */
[--C-:B------:R-:W-:Y:S02]  /*05f0*/  SHF.R.S32.HI R0, RZ, 0x3, R7.reuse ;  /* 0x00000003ff007819 */ /* 0x100fe40000011407 */
[----:B------:R-:W-:-:S02]  /*0600*/  SHF.R.S32.HI R7, RZ, 0x1f, R7 ;  /* 0x0000001fff077819 */ /* 0x000fc40000011407 */
[----:B-1----:R-:W-:Y:S02]  /*0610*/  I2FP.F32.U32 R9, UR8 ;  /* 0x0000000800097c45 */ /* 0x002fe40008201000 */
[----:B------:R-:W-:-:S03]  /*0620*/  LEA.HI R7, R7, R0, RZ, 0x2 ;  /* 0x0000000007077211 */ /* 0x000fc600078f10ff */
[----:B------:R-:W-:Y:S01]  /*0630*/  FMUL R9, R9, UR4 ;  /* 0x0000000409097c20 */ /* 0x000fe20008400000 */
[----:B------:R-:W-:Y:S01]  /*0640*/  LOP3.LUT R7, R7, 0xfffffffc, RZ, 0xc0, !PT ;  /* 0xfffffffc07077812 */ /* 0x000fe200078ec0ff */
[----:B------:R-:W-:Y:S01]  /*0650*/  VOTEU.ALL UP0, P0 ;  /* 0x00000000003f7886 */ /* 0x000fe20000000000 */
[----:B--2---:R-:W-:Y:S01]  /*0660*/  I2FP.F32.U32 R3, R4 ;  /* 0x0000000400037245 */ /* 0x004fe20000201000 */
[----:B------:R-:W-:Y:S01]  /*0670*/  ULDC UR4, c[0x0][0x154] ;  /* 0x0000550000047ab9 */ /* 0x000fe20000000800 */
[----:B------:R-:W-:Y:S01]  /*0680*/  VOTEU.ALL UP1, P0 ;  /* 0x00000000003f7886 */ /* 0x000fe20000020000 */
[----:B------:R-:W0:Y:S01]  /*0690*/  F2I.U32.TRUNC.NTZ R9, R9 ;  /* 0x0000000900097305 */ /* 0x000e22000020f000 */
[----:B------:R-:W-:Y:S01]  /*06a0*/  IMAD.IADD R7, R0, 0x1, -R7 ;  /* 0x0000000100077824 */ /* 0x000fe200078e0a07 */
[----:B------:R-:W1:Y:S01]  /*06b0*/  @!UP0 S2UR UR7, SR_CgaCtaId ;  /* 0x00000000000789c3 */ /* 0x000e620000008800 */
[----:B------:R-:W-:Y:S01]  /*06c0*/  FMUL R12, R3, UR4 ;  /* 0x00000004030c7c20 */ /* 0x000fe20008400000 */
[----:B------:R-:W-:Y:S01]  /*06d0*/  UMOV UR4, 0x20 ;  /* 0x0000002000047882 */ /* 0x000fe20000000000 */
[----:B------:R-:W-:Y:S01]  /*06e0*/  IMAD R8, R8, 0x4, R7 ;  /* 0x0000000408087824 */ /* 0x000fe200078e0207 */
[----:B------:R-:W-:Y:S01]  /*06f0*/  @!UP0 UMOV UR6, 0x400 ;  /* 0x0000040000068882 */ /* 0x000fe20000000000 */
[----:B------:R-:W-:-:S04]  /*0700*/  @!UP0 UIADD3 UR4, -UR4, 0x100000, URZ ;  /* 0x0010000004048890 */ /* 0x000fc8000fffe13f */
[----:B------:R-:W-:Y:S02]  /*0710*/  @!UP0 USHF.L.U32 UR5, UR4, 0xb, URZ ;  /* 0x0000000b04058899 */ /* 0x000fe4000800063f */
[----:B------:R-:W-:Y:S01]  /*0720*/  @!UP0 USHF.L.U32 UR4, UR4, 0x1, URZ ;  /* 0x0000000104048899 */ /* 0x000fe2000800063f */
[----:B----4-:R-:W-:Y:S01]  /*0730*/  ISETP.EQ.U32.AND P2, PT, R13, 0x1, PT ;  /* 0x000000010d00780c */ /* 0x010fe20003f42070 */
[----:B------:R-:W2:Y:S01]  /*0740*/  F2I.U32.TRUNC.NTZ R12, R12 ;  /* 0x0000000c000c7305 */ /* 0x000ea2000020f000 */
[----:B------:R-:W-:Y:S01]  /*0750*/  LEA.HI R0, R8, R8, RZ, 0x1 ;  /* 0x0000000808007211 */ /* 0x000fe200078f08ff */
[----:B------:R-:W4:Y:S03]  /*0760*/  LDC R7, c[0x0][0x148] ;  /* 0x00005200ff077b82 */ /* 0x000f260000000800 */
[----:B------:R-:W-:Y:S01]  /*0770*/  LOP3.LUT R11, R0, 0xfffffffe, RZ, 0xc0, !PT ;  /* 0xfffffffe000b7812 */ /* 0x000fe200078ec0ff */
[----:B0-----:R-:W-:Y:S01]  /*0780*/  IMAD.MOV R15, RZ, RZ, -R9 ;  /* 0x000000ffff0f7224 */ /* 0x001fe200078e0a09 */
[----:B------:R-:W-:-:S03]  /*0790*/  SHF.R.S32.HI R9, RZ, 0x1f, R2 ;  /* 0x0000001fff097819 */ /* 0x000fc60000011402 */
[----:B---3--:R-:W-:Y:S01]  /*07a0*/  IMAD R3, R10, R15, UR8 ;  /* 0x000000080a037e24 */ /* 0x008fe2000f8e020f */
[----:B------:R-:W-:Y:S01]  /*07b0*/  LEA.HI R9, R9, R2, RZ, 0x2 ;  /* 0x0000000209097211 */ /* 0x000fe200078f10ff */
[C---:B------:R-:W-:Y:S02]  /*07c0*/  IMAD.IADD R0, R8.reuse, 0x1, -R11 ;  /* 0x0000000108007824 */ /* 0x040fe400078e0a0b */
[----:B------:R-:W-:Y:S01]  /*07d0*/  IMAD.SHL.U32 R11, R8, 0x4, RZ ;  /* 0x00000004080b7824 */ /* 0x000fe200078e00ff */
[----:B------:R-:W-:Y:S01]  /*07e0*/  LOP3.LUT R9, R9, 0xfffffffc, RZ, 0xc0, !PT ;  /* 0xfffffffc09097812 */ /* 0x000fe200078ec0ff */
[----:B--2---:R-:W-:Y:S01]  /*07f0*/  IMAD.MOV R20, RZ, RZ, -R12 ;  /* 0x000000ffff147224 */ /* 0x004fe200078e0a0c */
[----:B------:R-:W-:Y:S01]  /*0800*/  ISETP.NE.AND P4, PT, R0, R3, PT ;  /* 0x000000030000720c */ /* 0x000fe20003f85270 */
[----:B-1----:R-:W-:Y:S01]  /*0810*/  @!UP0 ULEA UR6, UR7, UR6, 0x18 ;  /* 0x0000000607068291 */ /* 0x002fe2000f8ec03f */
[----:B------:R-:W-:Y:S01]  /*0820*/  LOP3.LUT R22, R8, 0xc, R11, 0x78, !PT ;  /* 0x0000000c08167812 */ /* 0x000fe200078e780b */
[----:B------:R-:W-:Y:S01]  /*0830*/  IMAD.IADD R0, R2, 0x1, -R9 ;  /* 0x0000000102007824 */ /* 0x000fe200078e0a09 */
[----:B------:R-:W-:Y:S01]  /*0840*/  VOTEU.ALL UP0, P0 ;  /* 0x00000000003f7886 */ /* 0x000fe20000000000 */
[----:B------:R-:W-:Y:S01]  /*0850*/  LOP3.LUT P0, RZ, R6, 0x7, RZ, 0xc0, !PT ;  /* 0x0000000706ff7812 */ /* 0x000fe2000780c0ff */
[----:B------:R-:W-:-:S02]  /*0860*/  VIADD R6, R5, 0xffffffff ;  /* 0xffffffff05067836 */ /* 0x000fc40000000000 */
[----:B------:R-:W-:Y:S01]  /*0870*/  ISETP.NE.AND P1, PT, R0, 0x3, PT ;  /* 0x000000030000780c */ /* 0x000fe20003f25270 */
[----:B----4-:R-:W-:Y:S01]  /*0880*/  IMAD R9, R7, R20, R4 ;  /* 0x0000001407097224 */ /* 0x010fe200078e0204 */
[----:B------:R-:W-:Y:S02]  /*0890*/  ISETP.LT.U32.AND P0, PT, R22, 0x2, !P0 ;  /* 0x000000021600780c */ /* 0x000fe40004701070 */
[----:B------:R-:W-:Y:S01]  /*08a0*/  ISETP.EQ.OR P1, PT, R0, RZ, !P1 ;  /* 0x000000ff0000720c */ /* 0x000fe20004f22670 */
[----:B------:R-:W0:Y:S02]  /*08b0*/  FENCE.VIEW.ASYNC.S ;  /* 0x00000000000073c6 */ /* 0x000e240000000000 */
[----:B0-----:R0:W1:Y:S01]  /*08c0*/  @!UP0 SYNCS.EXCH.64 URZ, [UR6+0x120], UR4 ;  /* 0x00012004063f85b2 */ /* 0x0010620008000100 */
[----:B------:R-:W-:Y:S02]  /*08d0*/  @P4 LEA.HI R2, R22, R22, RZ, 0x1 ;  /* 0x0000001616024211 */ /* 0x000fe400078f08ff */
[----:B------:R-:W-:-:S02]  /*08e0*/  ISETP.EQ.AND P1, PT, R5, RZ, P1 ;  /* 0x000000ff0500720c */ /* 0x000fc40000f22270 */
[----:B------:R-:W-:Y:S02]  /*08f0*/  @P4 SHF.R.S32.HI R2, RZ, 0x1, R2 ;  /* 0x00000001ff024819 */ /* 0x000fe40000011402 */
[----:B------:R-:W-:Y:S02]  /*0900*/  ISETP.GE.U32.AND P6, PT, R6, 0x2, PT ;  /* 0x000000020600780c */ /* 0x000fe40003fc6070 */
[----:B------:R-:W-:Y:S02]  /*0910*/  @P4 ISETP.NE.AND P5, PT, R2, R9, PT ;  /* 0x000000090200420c */ /* 0x000fe40003fa5270 */
[----:B------:R-:W-:Y:S02]  /*0920*/  SEL R2, RZ, 0x1, !P0 ;  /* 0x00000001ff027807 */ /* 0x000fe40004000000 */
[----:B------:R-:W-:Y:S02]  /*0930*/  @P4 SEL R23, RZ, 0x1, P5 ;  /* 0x00000001ff174807 */ /* 0x000fe40002800000 */
[----:B------:R-:W-:Y:S01]  /*0940*/  SEL R19, RZ, 0x1, !P1 ;  /* 0x00000001ff137807 */ /* 0x000fe20004800000 */
[----:B------:R0:W2:Y:S01]  /*0950*/  @!UP1 SYNCS.EXCH.64 URZ, [UR6+0x128], UR4 ;  /* 0x00012804063f95b2 */ /* 0x0000a20008000100 */
[----:B------:R-:W-:Y:S01]  /*0960*/  LOP3.LUT R23, R23, R2, RZ, 0xc0, !PT ;  /* 0x0000000217177212 */ /* 0x000fe200078ec0ff */
[----:B------:R-:W-:Y:S01]  /*0970*/  NOP ;  /* 0x0000000000007918 */ /* 0x000fe20000000000 */
[----:B------:R-:W-:Y:S01]  /*0980*/  SEL R19, R19, 0x2, P6 ;  /* 0x0000000213137807 */ /* 0x000fe20003000000 */
[----:B------:R-:W-:Y:S06]  /*0990*/  @!P2 BRA `(.L_x_4) ;  /* 0x000000000008a947 */ /* 0x000fec0003800000 */
[----:B-12---:R-:W-:Y:S01]  /*09a0*/  UCGABAR_ARV ;  /* 0x00000000000079c7 */ /* 0x006fe20008000000 */
[----:B------:R-:W-:Y:S05]  /*09b0*/  BRA `(.L_x_5) ;  /* 0x0000000000047947 */ /* 0x000fea0003800000 */
.L_x_4:
[----:B-12---:R-:W-:Y:S01]  /*09c0*/  NOP ;  /* 0x0000000000007918 */ /* 0x006fe20000000000 */
.L_x_5:
[----:B------:R-:W1:Y:S01]  /*09d0*/  LDC R16, c[0x0][0x65c] ;  /* 0x00019700ff107b82 */ /* 0x000e620000000800 */
[----:B------:R-:W-:Y:S02]  /*09e0*/  IMAD.U32 R8, RZ, RZ, UR8 ;  /* 0x00000008ff087e24 */ /* 0x000fe4000f8e00ff */
[----:B------:R-:W-:Y:S01]  /*09f0*/  IMAD.MOV.U32 R9, RZ, RZ, RZ ;  /* 0x000000ffff097224 */ /* 0x000fe200078e00ff */
[----:B-1----:R-:W-:-:S04]  /*0a00*/  ISETP.NE.AND P1, PT, R16, 0x1, PT ;  /* 0x000000011000780c */ /* 0x002fc80003f25270 */
[----:B------:R-:W-:-:S09]  /*0a10*/  P2R R2, PR, RZ, 0x2 ;  /* 0x00000002ff027803 */ /* 0x000fd20000000000 */
[----:B------:R-:W1:Y:S01]  /*0a20*/  @P1 LDC R11, c[0x0][0x10] ;  /* 0x00000400ff0b1b82 */ /* 0x000e620000000800 */
[----:B------:R-:W-:Y:S02]  /*0a30*/  @P1 IMAD.MOV.U32 R5, RZ, RZ, RZ ;  /* 0x000000ffff051224 */ /* 0x000fe400078e00ff */
[----:B------:R-:W-:-:S05]  /*0a40*/  @P1 IMAD.MOV.U32 R17, RZ, RZ, RZ ;  /* 0x000000ffff111224 */ /* 0x000fca00078e00ff */
[----:B------:R-:W2:Y:S01]  /*0a50*/  @!P1 LDC R13, c[0x0][0xc] ;  /* 0x00000300ff0d9b82 */ /* 0x000ea20000000800 */
[----:B-1----:R-:W-:-:S04]  /*0a60*/  @P1 IMAD.WIDE.U32 R10, R11, UR8, R4 ;  /* 0x000000080b0a1c25 */ /* 0x002fc8000f8e0004 */
[----:B------:R-:W-:Y:S02]  /*0a70*/  @P1 IMAD.MOV.U32 R2, RZ, RZ, R10 ;  /* 0x000000ffff021224 */ /* 0x000fe400078e000a */
[----:B------:R-:W-:Y:S02]  /*0a80*/  @P1 IMAD.IADD R17, R11, 0x1, R17 ;  /* 0x000000010b111824 */ /* 0x000fe400078e0211 */
[----:B--2---:R-:W-:-:S04]  /*0a90*/  @!P1 IMAD.WIDE.U32 R8, R4, R13, R8 ;  /* 0x0000000d04089225 */ /* 0x004fc800078e0008 */
[----:B------:R-:W-:Y:S02]  /*0aa0*/  @!P1 IMAD.MOV.U32 R2, RZ, RZ, R8 ;  /* 0x000000ffff029224 */ /* 0x000fe400078e0008 */
[----:B------:R-:W-:Y:S01]  /*0ab0*/  @!P1 IMAD.MOV.U32 R17, RZ, RZ, R9 ;  /* 0x000000ffff119224 */ /* 0x000fe200078e0009 */
[----:B------:R-:W-:Y:S06]  /*0ac0*/  @!P2 BRA `(.L_x_6) ;  /* 0x00000000000ca947 */ /* 0x000fec0003800000 */
[----:B------:R-:W-:Y:S01]  /*0ad0*/  UCGABAR_WAIT ;  /* 0x0000000000007dc7 */ /* 0x000fe20008000000 */
[----:B------:R-:W-:Y:S01]  /*0ae0*/  CCTL.IVALL ;  /* 0x00000000ff00798f */ /* 0x000fe20002000000 */
[----:B------:R-:W-:Y:S05]  /*0af0*/  BRA `(.L_x_7) ;  /* 0x0000000000047947 */ /* 0x000fea0003800000 */
.L_x_6:
[----:B------:R-:W-:Y:S06]  /*0b00*/  BAR.SYNC.DEFER_BLOCKING 0x0 ;  /* 0x0000000000007b1d */ /* 0x000fec0000010000 */
.L_x_7:
[----:B------:R-:W-:Y:S05]  /*0b10*/  @!P3 BRA `(.L_x_8) ;  /* 0x0000002c007cb947 */ /* 0x000fea0003800000 */
[----:B------:R-:W-:-:S13]  /*0b20*/  ISETP.GT.U32.AND P0, PT, R6, 0x1, PT ;  /* 0x000000010600780c */ /* 0x000fda0003f04070 */
[----:B0-----:R-:W-:Y:S05]  /*0b30*/  @P0 EXIT ;  /* 0x000000000000094d */ /* 0x001fea0003800000 */
[----:B------:R-:W-:Y:S01]  /*0b40*/  ULDC.64 UR4, c[0x0][0x650] ;  /* 0x0001940000047ab9 */ /* 0x000fe20000000a00 */
[----:B------:R-:W-:Y:S01]  /*0b50*/  PRMT R0, RZ, 0x7610, R0 ;  /* 0x00007610ff007816 */ /* 0x000fe20000000000 */
[----:B------:R-:W-:Y:S01]  /*0b60*/  IMAD.MOV.U32 R43, RZ, RZ, -0x1 ;  /* 0xffffffffff2b7424 */ /* 0x000fe200078e00ff */
[----:B------:R-:W-:Y:S01]  /*0b70*/  ISETP.GE.U32.AND P0, PT, R2, UR4, PT ;  /* 0x0000000402007c0c */ /* 0x000fe2000bf06070 */
[----:B------:R-:W-:Y:S02]  /*0b80*/  IMAD.MOV.U32 R46, RZ, RZ, -0x1 ;  /* 0xffffffffff2e7424 */ /* 0x000fe400078e00ff */
[----:B------:R-:W-:Y:S01]  /*0b90*/  IMAD.MOV.U32 R47, RZ, RZ, -0x1 ;  /* 0xffffffffff2f7424 */ /* 0x000fe200078e00ff */
[----:B------:R-:W-:-:S13]  /*0ba0*/  ISETP.GE.U32.AND.EX P0, PT, R17, UR5, PT, P0 ;  /* 0x0000000511007c0c */ /* 0x000fda000bf06100 */
[----:B------:R-:W-:Y:S05]  /*0bb0*/  @P0 BRA `(.L_x_9) ;  /* 0x0000000400300947 */ /* 0x000fea0003800000 */
[----:B------:R-:W0:Y:S01]  /*0bc0*/  LDC.64 R24, c[0x0][0x628] ;  /* 0x00018a00ff187b82 */ /* 0x000e220000000a00 */
[----:B------:R-:W-:Y:S02]  /*0bd0*/  IMAD.MOV.U32 R8, RZ, RZ, R2 ;  /* 0x000000ffff087224 */ /* 0x000fe400078e0002 */
[----:B------:R-:W-:-:S05]  /*0be0*/  IMAD.MOV.U32 R9, RZ, RZ, R17 ;  /* 0x000000ffff097224 */ /* 0x000fca00078e0011 */
[----:B------:R-:W1:Y:S08]  /*0bf0*/  LDC R0, c[0x0][0x630] ;  /* 0x00018c00ff007b82 */ /* 0x000e700000000800 */
[----:B------:R-:W2:Y:S01]  /*0c00*/  LDC.64 R26, c[0x0][0x620] ;  /* 0x00018800ff1a7b82 */ /* 0x000ea20000000a00 */
[----:B0-----:R-:W-:-:S04]  /*0c10*/  ISETP.NE.U32.AND P0, PT, R24, RZ, PT ;  /* 0x000000ff1800720c */ /* 0x001fc80003f05070 */
[----:B------:R-:W-:-:S13]  /*0c20*/  ISETP.NE.AND.EX P0, PT, R25, RZ, PT, P0 ;  /* 0x000000ff1900720c */ /* 0x000fda0003f05300 */
[----:B-12---:R-:W-:Y:S05]  /*0c30*/  @!P0 BRA `(.L_x_10) ;  /* 0x0000000000288947 */ /* 0x006fea0003800000 */
[----:B------:R-:W0:Y:S02]  /*0c40*/  LDC R13, c[0x0][0x634] ;  /* 0x00018d00ff0d7b82 */ /* 0x000e240000000800 */
[----:B0-----:R-:W-:-:S05]  /*0c50*/  IADD3 R13, P0, R2, R13, RZ ;  /* 0x0000000d020d7210 */ /* 0x001fca0007f1e0ff */
[----:B------:R-:W-:-:S04]  /*0c60*/  IMAD.X R15, RZ, RZ, R17, P0 ;  /* 0x000000ffff0f7224 */ /* 0x000fc800000e0611 */
[----:B------:R-:W-:-:S04]  /*0c70*/  IMAD.WIDE.U32 R8, R15, R24, RZ ;  /* 0x000000180f087225 */ /* 0x000fc800078e00ff */
[----:B------:R-:W-:-:S04]  /*0c80*/  IMAD.WIDE.U32 R10, P0, R13, R25, R8 ;  /* 0x000000190d0a7225 */ /* 0x000fc80007800008 */
[----:B------:R-:W-:-:S04]  /*0c90*/  IMAD.WIDE.U32 R8, R13, R24, RZ ;  /* 0x000000180d087225 */ /* 0x000fc800078e00ff */
[----:B------:R-:W-:Y:S01]  /*0ca0*/  IMAD.X R13, RZ, RZ, RZ, P0 ;  /* 0x000000ffff0d7224 */ /* 0x000fe200000e06ff */
[----:B------:R-:W-:Y:S01]  /*0cb0*/  IADD3 RZ, P0, R9, R10, RZ ;  /* 0x0000000a09ff7210 */ /* 0x000fe20007f1e0ff */
[----:B------:R-:W-:-:S04]  /*0cc0*/  IMAD.MOV.U32 R12, RZ, RZ, R11 ;  /* 0x000000ffff0c7224 */ /* 0x000fc800078e000b */
[----:B------:R-:W-:-:S08]  /*0cd0*/  IMAD.WIDE.U32.X R8, R15, R25, R12, P0 ;  /* 0x000000190f087225 */ /* 0x000fd000000e040c */
.L_x_10:
[----:B------:R-:W0:Y:S01]  /*0ce0*/  LDC.64 R24, c[0x0][0x640] ;  /* 0x00019000ff187b82 */ /* 0x000e220000000a00 */
[-CC-:B------:R-:W-:Y:S01]  /*0cf0*/  SHF.R.U64 R47, R8, R0.reuse, R9.reuse ;  /* 0x00000000082f7219 */ /* 0x180fe20000001209 */
[----:B------:R-:W-:Y:S01]  /*0d00*/  IMAD.MOV.U32 R8, RZ, RZ, R2 ;  /* 0x000000ffff087224 */ /* 0x000fe200078e0002 */
[----:B------:R-:W-:Y:S01]  /*0d10*/  SHF.R.U32.HI R0, RZ, R0, R9 ;  /* 0x00000000ff007219 */ /* 0x000fe20000011609 */
[----:B------:R-:W-:Y:S01]  /*0d20*/  IMAD R28, R7, R20, R4 ;  /* 0x00000014071c7224 */ /* 0x000fe200078e0204 */
[----:B------:R-:W-:Y:S01]  /*0d30*/  IADD3 R5, P0, RZ, -R47, RZ ;  /* 0x8000002fff057210 */ /* 0x000fe20007f1e0ff */
[----:B------:R-:W-:Y:S02]  /*0d40*/  IMAD.MOV.U32 R21, RZ, RZ, 0x1 ;  /* 0x00000001ff157424 */ /* 0x000fe400078e00ff */
[----:B------:R-:W1:Y:S02]  /*0d50*/  LDC R6, c[0x0][0x618] ;  /* 0x00018600ff067b82 */ /* 0x000e640000000800 */
[----:B------:R-:W-:-:S04]  /*0d60*/  IMAD.X R9, RZ, RZ, ~R0, P0 ;  /* 0x000000ffff097224 */ /* 0x000fc800000e0e00 */
[-C--:B------:R-:W-:Y:S02]  /*0d70*/  IMAD R0, R9, R26.reuse, RZ ;  /* 0x0000001a09007224 */ /* 0x080fe400078e02ff */
[----:B------:R-:W2:Y:S01]  /*0d80*/  LDC R11, c[0x0][0x608] ;  /* 0x00018200ff0b7b82 */ /* 0x000ea20000000800 */
[----:B------:R-:W-:Y:S02]  /*0d90*/  IMAD.MOV.U32 R9, RZ, RZ, R17 ;  /* 0x000000ffff097224 */ /* 0x000fe400078e0011 */
[----:B------:R-:W-:-:S05]  /*0da0*/  IMAD.WIDE.U32 R8, R5, R26, R8 ;  /* 0x0000001a05087225 */ /* 0x000fca00078e0008 */
[----:B------:R-:W3:Y:S01]  /*0db0*/  LDC R12, c[0x0][0x658] ;  /* 0x00019600ff0c7b82 */ /* 0x000ee20000000800 */
[----:B------:R-:W-:Y:S01]  /*0dc0*/  IMAD R5, R5, R27, R0 ;  /* 0x0000001b05057224 */ /* 0x000fe200078e0200 */
[----:B0-----:R-:W-:-:S03]  /*0dd0*/  ISETP.NE.U32.AND P0, PT, R24, RZ, PT ;  /* 0x000000ff1800720c */ /* 0x001fc60003f05070 */
[----:B------:R-:W-:Y:S01]  /*0de0*/  IMAD.IADD R5, R9, 0x1, R5 ;  /* 0x0000000109057824 */ /* 0x000fe200078e0205 */
[----:B------:R-:W-:Y:S01]  /*0df0*/  ISETP.NE.AND.EX P0, PT, R25, RZ, PT, P0 ;  /* 0x000000ff1900720c */ /* 0x000fe20003f05300 */
[----:B------:R-:W-:Y:S01]  /*0e00*/  IMAD.MOV.U32 R9, RZ, RZ, -0x1 ;  /* 0xffffffffff097424 */ /* 0x000fe200078e00ff */
[----:B------:R-:W0:Y:S02]  /*0e10*/  LDC R15, c[0x0][0x600] ;  /* 0x00018000ff0f7b82 */ /* 0x000e240000000800 */
[-CC-:B-1----:R-:W-:Y:S02]  /*0e20*/  SHF.R.U64 R13, R8, R6.reuse, R5.reuse ;  /* 0x00000006080d7219 */ /* 0x182fe40000001205 */
[----:B------:R-:W-:-:S04]  /*0e30*/  SHF.R.U32.HI R0, RZ, R6, R5 ;  /* 0x00000006ff007219 */ /* 0x000fc80000011605 */
[----:B------:R-:W1:Y:S01]  /*0e40*/  LDC R14, c[0x0][0x648] ;  /* 0x00019200ff0e7b82 */ /* 0x000e620000000800 */
[-CC-:B--2---:R-:W-:Y:S02]  /*0e50*/  SHF.R.U64 R29, R13, R11.reuse, R0.reuse ;  /* 0x0000000b0d1d7219 */ /* 0x184fe40000001200 */
[----:B------:R-:W-:-:S05]  /*0e60*/  SHF.R.U32.HI R5, RZ, R11, R0 ;  /* 0x0000000bff057219 */ /* 0x000fca0000011600 */
[----:B------:R-:W2:Y:S01]  /*0e70*/  LDC R26, c[0x0][0x638] ;  /* 0x00018e00ff1a7b82 */ /* 0x000ea20000000800 */
[-CC-:B---3--:R-:W-:Y:S02]  /*0e80*/  SHF.R.U64 R20, R29, R12.reuse, R5.reuse ;  /* 0x0000000c1d147219 */ /* 0x188fe40000001205 */
[-C--:B------:R-:W-:Y:S02]  /*0e90*/  SHF.L.U32 R0, R9, R12.reuse, RZ ;  /* 0x0000000c09007219 */ /* 0x080fe400000006ff */
[----:B------:R-:W-:Y:S01]  /*0ea0*/  SHF.R.U32.HI R5, RZ, R12, R5 ;  /* 0x0000000cff057219 */ /* 0x000fe20000011605 */
[----:B------:R-:W-:Y:S01]  /*0eb0*/  IMAD.MOV.U32 R4, RZ, RZ, R20 ;  /* 0x000000ffff047224 */ /* 0x000fe200078e0014 */
[----:B------:R-:W-:Y:S01]  /*0ec0*/  LOP3.LUT R10, RZ, R0, RZ, 0x33, !PT ;  /* 0x00000000ff0a7212 */ /* 0x000fe200078e33ff */
[----:B------:R-:W3:Y:S01]  /*0ed0*/  LDC R27, c[0x0][0x610] ;  /* 0x00018400ff1b7b82 */ /* 0x000ee20000000800 */
[----:B------:R-:W-:Y:S05]  /*0ee0*/  @!P0 BRA `(.L_x_11) ;  /* 0x0000000000288947 */ /* 0x000fea0003800000 */
[----:B------:R-:W4:Y:S02]  /*0ef0*/  LDC R9, c[0x0][0x64c] ;  /* 0x00019300ff097b82 */ /* 0x000f240000000800 */
[----:B----4-:R-:W-:-:S05]  /*0f00*/  IADD3 R9, P0, R20, R9, RZ ;  /* 0x0000000914097210 */ /* 0x010fca0007f1e0ff */
        /* <DEDUP_REMOVED lines=8> */
.L_x_11:
[----:B-1----:R-:W-:Y:S01]  /*0f90*/  SHF.R.U64 R4, R4, R14, R5 ;  /* 0x0000000e04047219 */ /* 0x002fe20000001205 */
[----:B0-----:R-:W-:Y:S01]  /*0fa0*/  VIADD R6, R15, 0xffffffff ;  /* 0xffffffff0f067836 */ /* 0x001fe20000000000 */
[----:B------:R-:W-:Y:S02]  /*0fb0*/  SHF.L.U32 R0, R21, R12, RZ ;  /* 0x0000000c15007219 */ /* 0x000fe400000006ff */
[----:B------:R-:W-:Y:S01]  /*0fc0*/  LOP3.LUT R5, R29, R10, RZ, 0xc0, !PT ;  /* 0x0000000a1d057212 */ /* 0x000fe200078ec0ff */
[----:B------:R-:W-:Y:S01]  /*0fd0*/  IMAD.MOV R7, RZ, RZ, -R4 ;  /* 0x000000ffff077224 */ /* 0x000fe200078e0a04 */
[----:B------:R-:W-:Y:S02]  /*0fe0*/  SEL R3, R3, R28, !P1 ;  /* 0x0000001c03037207 */ /* 0x000fe40004800000 */
[----:B------:R-:W-:Y:S01]  /*0ff0*/  LOP3.LUT R6, R13, R6, RZ, 0xc0, !PT ;  /* 0x000000060d067212 */ /* 0x000fe200078ec0ff */
[----:B------:R-:W-:Y:S02]  /*1000*/  IMAD R4, R0, R4, R5 ;  /* 0x0000000400047224 */ /* 0x000fe400078e0205 */
[----:B--2---:R-:W-:-:S02]  /*1010*/  IMAD R0, R7, R26, R20 ;  /* 0x0000001a07007224 */ /* 0x004fc400078e0214 */
[----:B---3--:R-:W-:Y:S02]  /*1020*/  IMAD R3, R4, R27, R3 ;  /* 0x0000001b04037224 */ /* 0x008fe400078e0203 */
[----:B------:R-:W-:Y:S02]  /*1030*/  IMAD.MOV.U32 R5, RZ, RZ, 0x1 ;  /* 0x00000001ff057424 */ /* 0x000fe400078e00ff */
[----:B------:R-:W-:-:S03]  /*1040*/  IMAD R4, R0, R15, R6 ;  /* 0x0000000f00047224 */ /* 0x000fc600078e0206 */
[----:B------:R-:W-:Y:S02]  /*1050*/  PRMT R0, R5, 0x7610, R0 ;  /* 0x0000761005007816 */ /* 0x000fe40000000000 */
[----:B------:R-:W-:Y:S02]  /*1060*/  SEL R46, R4, R3, !P1 ;  /* 0x00000003042e7207 */ /* 0x000fe40004800000 */
[----:B------:R-:W-:-:S07]  /*1070*/  SEL R43, R3, R4, !P1 ;  /* 0x00000004032b7207 */ /* 0x000fce0004800000 */
.L_x_9:
[----:B------:R-:W-:-:S08]  /*1080*/  NOP ;  /* 0x0000000000007918 */ /* 0x000fd00000000000 */
[----:B------:R-:W0:Y:S02]  /*1090*/  USETMAXREG.TRY_ALLOC.CTAPOOL UP0, 0xe8 ;  /* 0x000000e8000079c8 */ /* 0x000e240008000600 */
[----:B0-----:R-:W-:-:S13]  /*10a0*/  PLOP3.LUT P0, PT, PT, PT, UP0, 0x80, 0x0 ;  /* 0x000000000000781c */ /* 0x001fda0003f0f008 */
[----:B------:R-:W-:Y:S05]  /*10b0*/  @!P0 BRA `(.L_x_9) ;  /* 0xfffffffc00f08947 */ /* 0x000fea000383ffff */
[----:B------:R-:W-:Y:S01]  /*10c0*/  ULDC.64 UR4, c[0x0][0x598] ;  /* 0x0001660000047ab9 */ /* 0x000fe20000000a00 */
[----:B------:R-:W-:Y:S01]  /*10d0*/  ULDC.64 UR36, c[0x0][0x208] ;  /* 0x0000820000247ab9 */ /* 0x000fe20000000a00 */
[----:B------:R-:W-:-:S04]  /*10e0*/  ISETP.NE.U32.AND P0, PT, RZ, UR4, PT ;  /* 0x00000004ff007c0c */ /* 0x000fc8000bf05070 */
[----:B------:R-:W-:-:S13]  /*10f0*/  ISETP.NE.AND.EX P0, PT, RZ, UR5, PT, P0 ;  /* 0x00000005ff007c0c */ /* 0x000fda000bf05300 */
[----:B------:R-:W-:Y:S05]  /*1100*/  @!P0 BRA `(.L_x_12) ;  /* 0x00000000001c8947 */ /* 0x000fea0003800000 */
[----:B------:R-:W0:Y:S02]  /*1110*/  LDC.64 R4, c[0x0][0x598] ;  /* 0x00016600ff047b82 */ /* 0x000e240000000a00 */
[----:B0-----:R-:W2:Y:S02]  /*1120*/  LDG.E.64 R4, desc[UR36][R4.64] ;  /* 0x0000002404047981 */ /* 0x001ea4000c1e1b00 */
[----:B--2---:R-:W-:-:S04]  /*1130*/  ISETP.NE.U32.AND P0, PT, R4, RZ, PT ;  /* 0x000000ff0400720c */ /* 0x004fc80003f05070 */
[----:B------:R-:W-:-:S13]  /*1140*/  ISETP.NE.AND.EX P0, PT, R5, RZ, PT, P0 ;  /* 0x000000ff0500720c */ /* 0x000fda0003f05300 */
[----:B------:R-:W-:Y:S05]  /*1150*/  @!P0 BRA `(.L_x_12) ;  /* 0x0000000000088947 */ /* 0x000fea0003800000 */
[----:B------:R0:W5:Y:S01]  /*1160*/  LD.E R40, desc[UR36][R4.64] ;  /* 0x0000002404287980 */ /* 0x000162000c101900 */
[----:B------:R-:W-:Y:S05]  /*1170*/  BRA `(.L_x_13) ;  /* 0x0000000000247947 */ /* 0x000fea0003800000 */
.L_x_12:
[----:B------:R-:W-:Y:S02]  /*1180*/  ULDC.64 UR4, c[0x0][0x588] ;  /* 0x0001620000047ab9 */ /* 0x000fe40000000a00 */
[----:B------:R-:W-:-:S04]  /*1190*/  ISETP.NE.U32.AND P0, PT, RZ, UR4, PT ;  /* 0x00000004ff007c0c */ /* 0x000fc8000bf05070 */
[----:B------:R-:W-:-:S13]  /*11a0*/  ISETP.NE.AND.EX P0, PT, RZ, UR5, PT, P0 ;  /* 0x00000005ff007c0c */ /* 0x000fda000bf05300 */
[----:B------:R-:W-:Y:S05]  /*11b0*/  @!P0 BRA `(.L_x_14) ;  /* 0x00000000000c8947 */ /* 0x000fea0003800000 */
[----:B------:R-:W0:Y:S02]  /*11c0*/  LDC.64 R40, c[0x0][0x588] ;  /* 0x00016200ff287b82 */ /* 0x000e240000000a00 */
[----:B0-----:R1:W5:Y:S01]  /*11d0*/  LDG.E R40, desc[UR36][R40.64] ;  /* 0x0000002428287981 */ /* 0x001362000c1e1900 */
[----:B------:R-:W-:Y:S05]  /*11e0*/  BRA `(.L_x_13) ;  /* 0x0000000000087947 */ /* 0x000fea0003800000 */
.L_x_14:
[----:B------:R-:W-:Y:S02]  /*11f0*/  ULDC UR4, c[0x0][0x580] ;  /* 0x0001600000047ab9 */ /* 0x000fe40000000800 */
[----:B------:R-:W-:-:S07]  /*1200*/  IMAD.U32 R40, RZ, RZ, UR4 ;  /* 0x00000004ff287e24 */ /* 0x000fce000f8e00ff */
.L_x_13:
[----:B------:R-:W-:Y:S02]  /*1210*/  ULDC.64 UR4, c[0x0][0x5a0] ;  /* 0x0001680000047ab9 */ /* 0x000fe40000000a00 */
[----:B------:R-:W-:-:S04]  /*1220*/  ISETP.NE.U32.AND P0, PT, RZ, UR4, PT ;  /* 0x00000004ff007c0c */ /* 0x000fc8000bf05070 */
[----:B------:R-:W-:-:S13]  /*1230*/  ISETP.NE.AND.EX P0, PT, RZ, UR5, PT, P0 ;  /* 0x00000005ff007c0c */ /* 0x000fda000bf05300 */
[----:B------:R-:W-:Y:S05]  /*1240*/  @!P0 BRA `(.L_x_15) ;  /* 0x00000000001c8947 */ /* 0x000fea0003800000 */
[----:B0-----:R-:W0:Y:S02]  /*1250*/  LDC.64 R4, c[0x0][0x5a0] ;  /* 0x00016800ff047b82 */ /* 0x001e240000000a00 */
[----:B0-----:R-:W2:Y:S02]  /*1260*/  LDG.E.64 R4, desc[UR36][R4.64] ;  /* 0x0000002404047981 */ /* 0x001ea4000c1e1b00 */
[----:B--2---:R-:W-:-:S04]  /*1270*/  ISETP.NE.U32.AND P0, PT, R4, RZ, PT ;  /* 0x000000ff0400720c */ /* 0x004fc80003f05070 */
[----:B------:R-:W-:-:S13]  /*1280*/  ISETP.NE.AND.EX P0, PT, R5, RZ, PT, P0 ;  /* 0x000000ff0500720c */ /* 0x000fda0003f05300 */
[----:B------:R-:W-:Y:S05]  /*1290*/  @!P0 BRA `(.L_x_15) ;  /* 0x0000000000088947 */ /* 0x000fea0003800000 */
[----:B-1----:R0:W5:Y:S01]  /*12a0*/  LD.E R41, desc[UR36][R4.64] ;  /* 0x0000002404297980 */ /* 0x002162000c101900 */
[----:B------:R-:W-:Y:S05]  /*12b0*/  BRA `(.L_x_16) ;  /* 0x0000000000247947 */ /* 0x000fea0003800000 */
.L_x_15:
[----:B------:R-:W-:Y:S02]  /*12c0*/  ULDC.64 UR4, c[0x0][0x590] ;  /* 0x0001640000047ab9 */ /* 0x000fe40000000a00 */
[----:B------:R-:W-:-:S04]  /*12d0*/  ISETP.NE.U32.AND P0, PT, RZ, UR4, PT ;  /* 0x00000004ff007c0c */ /* 0x000fc8000bf05070 */
[----:B------:R-:W-:-:S13]  /*12e0*/  ISETP.NE.AND.EX P0, PT, RZ, UR5, PT, P0 ;  /* 0x00000005ff007c0c */ /* 0x000fda000bf05300 */
[----:B------:R-:W-:Y:S05]  /*12f0*/  @!P0 BRA `(.L_x_17) ;  /* 0x00000000000c8947 */ /* 0x000fea0003800000 */
[----:B0-----:R-:W1:Y:S02]  /*1300*/  LDC.64 R4, c[0x0][0x590] ;  /* 0x00016400ff047b82 */ /* 0x001e640000000a00 */
[----:B-1----:R1:W5:Y:S01]  /*1310*/  LDG.E R41, desc[UR36][R4.64] ;  /* 0x0000002404297981 */ /* 0x002362000c1e1900 */
[----:B------:R-:W-:Y:S05]  /*1320*/  BRA `(.L_x_16) ;  /* 0x0000000000087947 */ /* 0x000fea0003800000 */
.L_x_17:
[----:B------:R-:W-:Y:S02]  /*1330*/  ULDC UR4, c[0x0][0x584] ;  /* 0x0001610000047ab9 */ /* 0x000fe40000000800 */
[----:B-1----:R-:W-:-:S07]  /*1340*/  IMAD.U32 R41, RZ, RZ, UR4 ;  /* 0x00000004ff297e24 */ /* 0x002fce000f8e00ff */
.L_x_16:
[----:B------:R-:W-:-:S13]  /*1350*/  LOP3.LUT P0, RZ, R0, 0xff, RZ, 0xc0, !PT ;  /* 0x000000ff00ff7812 */ /* 0x000fda000780c0ff */
[----:B------:R-:W-:Y:S05]  /*1360*/  @!P0 EXIT ;  /* 0x000000000000894d */ /* 0x000fea0003800000 */
[----:B------:R-:W-:Y:S01]  /*1370*/  ULDC UR4, c[0x0][0x28c] ;  /* 0x0000a30000047ab9 */ /* 0x000fe20000000800 */
[----:B------:R-:W-:Y:S01]  /*1380*/  LOP3.LUT R52, R19, 0x1, RZ, 0xfc, !PT ;  /* 0x0000000113347812 */ /* 0x000fe200078efcff */
[----:B------:R-:W-:Y:S01]  /*1390*/  UIADD3 UR4, UR4, 0x3f, URZ ;  /* 0x0000003f04047890 */ /* 0x000fe2000fffe03f */
[----:B------:R-:W-:Y:S01]  /*13a0*/  UMOV UR38, URZ ;  /* 0x0000003f00267c82 */ /* 0x000fe20008000000 */
[----:B------:R-:W-:Y:S02]  /*13b0*/  UMOV UR39, URZ ;  /* 0x0000003f00277c82 */ /* 0x000fe40008000000 */
[----:B------:R-:W-:-:S04]  /*13c0*/  USHF.R.S32.HI UR5, URZ, 0x1f, UR4 ;  /* 0x0000001f3f057899 */ /* 0x000fc80008011404 */
[----:B------:R-:W-:-:S04]  /*13d0*/  ULEA.HI UR5, UR5, UR4, URZ, 0x6 ;  /* 0x0000000405057291 */ /* 0x000fc8000f8f303f */
[----:B------:R-:W-:-:S12]  /*13e0*/  USHF.R.S32.HI UR40, URZ, 0x6, UR5 ;  /* 0x000000063f287899 */ /* 0x000fd80008011405 */
.L_x_73:
[----:B------:R-:W-:Y:S01]  /*13f0*/  LOP3.LUT R0, R18, 0x80, RZ, 0xc0, !PT ;  /* 0x0000008012007812 */ /* 0x000fe200078ec0ff */
[----:B------:R-:W2:Y:S01]  /*1400*/  S2UR UR7, SR_CgaCtaId ;  /* 0x00000000000779c3 */ /* 0x000ea20000008800 */
[----:B------:R-:W-:Y:S02]  /*1410*/  UMOV UR6, 0x400 ;  /* 0x0000040000067882 */ /* 0x000fe40000000000 */
[----:B------:R-:W-:-:S06]  /*1420*/  SHF.R.U32.HI R0, RZ, 0x7, R0 ;  /* 0x00000007ff007819 */ /* 0x000fcc0000011600 */
[----:B------:R-:W3:Y:S01]  /*1430*/  SHFL.IDX PT, R0, R0, RZ, 0x1f ;  /* 0x00001fff00007589 */ /* 0x000ee200000e0000 */
[----:B--2---:R-:W-:Y:S01]  /*1440*/  ULEA UR6, UR7, UR6, 0x18 ;  /* 0x0000000607067291 */ /* 0x004fe2000f8ec03f */
[----:B---3--:R-:W-:-:S13]  /*1450*/  R2UR UR4, R0 ;  /* 0x00000000000472ca */ /* 0x008fda00000e0000 */
[----:B------:R-:W-:-:S04]  /*1460*/  ULEA.HI UR5, UR4, UR4, URZ, 0x1 ;  /* 0x0000000404057291 */ /* 0x000fc8000f8f083f */
[----:B------:R-:W-:-:S04]  /*1470*/  ULOP3.LUT UR5, UR5, 0xffffe, URZ, 0xc0, !UPT ;  /* 0x000ffffe05057892 */ /* 0x000fc8000f8ec03f */
[----:B------:R-:W-:-:S03]  /*1480*/  UIADD3 UR5, UR4, -UR5, URZ ;  /* 0x8000000504057290 */ /* 0x000fc6000fffe03f */
[----:B------:R-:W-:Y:S01]  /*1490*/  ULDC UR4, c[0x0][0x28c] ;  /* 0x0000a30000047ab9 */ /* 0x000fe20000000800 */
[----:B------:R-:W-:Y:S01]  /*14a0*/  ULEA UR5, UR5, UR6, 0xc ;  /* 0x0000000605057291 */ /* 0x000fe2000f8e603f */
[----:B------:R-:W-:-:S03]  /*14b0*/  ISETP.LT.AND P0, PT, RZ, UR4, PT ;  /* 0x00000004ff007c0c */ /* 0x000fc6000bf01270 */
[----:B------:R-:W-:-:S04]  /*14c0*/  UIADD3 UR5, UR5, 0x200, URZ ;  /* 0x0000020005057890 */ /* 0x000fc8000fffe03f */
[----:B------:R-:W-:-:S04]  /*14d0*/  USHF.R.U32.HI UR5, URZ, 0x4, UR5 ;  /* 0x000000043f057899 */ /* 0x000fc80008011605 */
[----:B------:R-:W-:-:S04]  /*14e0*/  ULOP3.LUT UR5, UR5, 0x3fff, URZ, 0xc0, !UPT ;  /* 0x00003fff05057892 */ /* 0x000fc8000f8ec03f */
[----:B------:R-:W-:Y:S01]  /*14f0*/  ULOP3.LUT UR41, UR5, 0x10000, URZ, 0xfc, !UPT ;  /* 0x0001000005297892 */ /* 0x000fe2000f8efc3f */
[----:B------:R-:W-:Y:S11]  /*1500*/  @P0 BRA `(.L_x_18) ;  /* 0x0000000000400947 */ /* 0x000ff60003800000 */
[----:B------:R-:W-:Y:S01]  /*1510*/  MOV R0, 0x0 ;  /* 0x0000000000007802 */ /* 0x000fe20000000f00 */
[----:B------:R-:W-:Y:S01]  /*1520*/  ULDC.64 UR4, c[0x4][0x68] ;  /* 0x01001a0000047ab9 */ /* 0x000fe20000000a00 */
[----:B------:R-:W-:Y:S01]  /*1530*/  ULDC.64 UR6, c[0x4][0x8] ;  /* 0x0100020000067ab9 */ /* 0x000fe20000000a00 */
[----:B01----:R-:W-:Y:S01]  /*1540*/  IMAD.U32 R4, RZ, RZ, UR4 ;  /* 0x00000004ff047e24 */ /* 0x003fe2000f8e00ff */
[----:B------:R0:W1:Y:S01]  /*1550*/  LDC.64 R14, c[0x4][R0] ;  /* 0x01000000000e7b82 */ /* 0x0000620000000a00 */
[----:B------:R-:W-:Y:S01]  /*1560*/  IMAD.U32 R5, RZ, RZ, UR5 ;  /* 0x00000005ff057e24 */ /* 0x000fe2000f8e00ff */
[----:B------:R-:W-:Y:S01]  /*1570*/  ULDC.64 UR4, c[0x4][0x70] ;  /* 0x01001c0000047ab9 */ /* 0x000fe20000000a00 */
[----:B------:R-:W-:Y:S02]  /*1580*/  IMAD.U32 R10, RZ, RZ, UR6 ;  /* 0x00000006ff0a7e24 */ /* 0x000fe4000f8e00ff */
[----:B------:R-:W-:Y:S02]  /*1590*/  IMAD.U32 R6, RZ, RZ, UR4 ;  /* 0x00000004ff067e24 */ /* 0x000fe4000f8e00ff */
[----:B------:R-:W-:-:S02]  /*15a0*/  IMAD.U32 R7, RZ, RZ, UR5 ;  /* 0x00000005ff077e24 */ /* 0x000fc4000f8e00ff */
[----:B------:R-:W-:Y:S02]  /*15b0*/  IMAD.U32 R11, RZ, RZ, UR7 ;  /* 0x00000007ff0b7e24 */ /* 0x000fe4000f8e00ff */
[----:B------:R-:W-:Y:S02]  /*15c0*/  IMAD.MOV.U32 R8, RZ, RZ, 0x1e1 ;  /* 0x000001e1ff087424 */ /* 0x000fe400078e00ff */
[----:B------:R-:W-:Y:S02]  /*15d0*/  IMAD.MOV.U32 R12, RZ, RZ, 0x1 ;  /* 0x00000001ff0c7424 */ /* 0x000fe400078e00ff */
[----:B0-----:R-:W-:-:S07]  /*15e0*/  IMAD.MOV.U32 R13, RZ, RZ, RZ ;  /* 0x000000ffff0d7224 */ /* 0x001fce00078e00ff */
[----:B------:R-:W-:-:S07]  /*15f0*/  LEPC R20, `(.L_x_18) ;  /* 0x000000001014794e */ /* 0x000fce0000000000 */
[----:B-1---5:R-:W-:Y:S05]  /*1600*/  CALL.ABS.NOINC R14 ;  /* 0x000000000e007343 */ /* 0x022fea0003c00000 */
.L_x_18:
[----:B------:R-:W-:-:S13]  /*1610*/  ISETP.NE.AND P0, PT, R52, 0x3, PT ;  /* 0x000000033400780c */ /* 0x000fda0003f05270 */
[----:B------:R-:W-:Y:S05]  /*1620*/  @!P0 BRA `(.L_x_19) ;  /* 0x0000000000048947 */ /* 0x000fea0003800000 */
[----:B------:R-:W-:Y:S01]  /*1630*/  BPT.TRAP 0x1 ;  /* 0x000000040000795c */ /* 0x000fe20000300000 */
.L_x_19:
[----:B------:R-:W2:Y:S01]  /*1640*/  S2UR UR5, SR_CgaCtaId ;  /* 0x00000000000579c3 */ /* 0x000ea20000008800 */
[----:B------:R-:W-:Y:S01]  /*1650*/  UMOV UR4, 0x400 ;  /* 0x0000040000047882 */ /* 0x000fe20000000000 */
[----:B------:R-:W-:Y:S02]  /*1660*/  IMAD.U32 R0, RZ, RZ, UR38 ;  /* 0x00000026ff007e24 */ /* 0x000fe4000f8e00ff */
[----:B------:R-:W-:-:S03]  /*1670*/  IMAD.U32 R3, RZ, RZ, UR39 ;  /* 0x00000027ff037e24 */ /* 0x000fc6000f8e00ff */
[----:B------:R-:W-:Y:S01]  /*1680*/  SHF.L.U32 R0, R0, 0x1f, RZ ;  /* 0x0000001f00007819 */ /* 0x000fe200000006ff */
[----:B--2---:R-:W-:-:S06]  /*1690*/  ULEA UR4, UR5, UR4, 0x18 ;  /* 0x0000000405047291 */ /* 0x004fcc000f8ec03f */
[----:B------:R-:W-:-:S04]  /*16a0*/  IMAD.U32 R6, RZ, RZ, UR4 ;  /* 0x00000004ff067e24 */ /* 0x000fc8000f8e00ff */
[----:B------:R-:W-:-:S04]  /*16b0*/  IMAD R3, R3, 0x8, R6 ;  /* 0x0000000803037824 */ /* 0x000fc800078e0206 */
[----:B------:R2:W3:Y:S01]  /*16c0*/  SYNCS.PHASECHK.TRANS64.TRYWAIT P1, [R3+URZ], R0 ;  /* 0x00000000030075a7 */ /* 0x0004e2000802017f */
[----:B------:R-:W-:Y:S05]  /*16d0*/  @!P0 BRA `(.L_x_20) ;  /* 0x0000000000048947 */ /* 0x000fea0003800000 */
[----:B------:R-:W-:Y:S01]  /*16e0*/  BPT.TRAP 0x1 ;  /* 0x000000040000795c */ /* 0x000fe20000300000 */
.L_x_20:
[----:B---3--:R-:W-:Y:S05]  /*16f0*/  @P1 BRA `(.L_x_21) ;  /* 0x0000000000081947 */ /* 0x008fea0003800000 */
[----:B------:R-:W3:Y:S02]  /*1700*/  SYNCS.PHASECHK.TRANS64.TRYWAIT P1, [R3+URZ], R0 ;  /* 0x00000000030075a7 */ /* 0x000ee4000802017f */
[----:B---3--:R-:W-:Y:S05]  /*1710*/  @!P1 BRA `(.L_x_22) ;  /* 0x0000003c00cc9947 */ /* 0x008fea0003800000 */
.L_x_21:
[----:B------:R-:W-:-:S04]  /*1720*/  UISETP.LT.AND UP0, UPT, UR40, 0x1, UPT ;  /* 0x000000012800788c */ /* 0x000fc8000bf01270 */
[----:B------:R-:W-:-:S06]  /*1730*/  USEL UR4, UR40, 0x1, UP0 ;  /* 0x0000000128047887 */ /* 0x000fcc0008000000 */
[----:B--23--:R-:W-:Y:S01]  /*1740*/  IMAD.U32 R0, RZ, RZ, UR4 ;  /* 0x00000004ff007e24 */ /* 0x00cfe2000f8e00ff */
[----:B------:R-:W-:Y:S05]  /*1750*/  WARPSYNC.ALL ;  /* 0x0000000000007948 */ /* 0x000fea0003800000 */
[----:B------:R-:W-:-:S04]  /*1760*/  IADD3 R0, -R0, UR40, RZ ;  /* 0x0000002800007c10 */ /* 0x000fc8000fffe1ff */
[----:B------:R-:W-:Y:S02]  /*1770*/  ISETP.GE.AND P1, PT, R0, 0x1, PT ;  /* 0x000000010000780c */ /* 0x000fe40003f26270 */
[----:B------:R-:W-:Y:S01]  /*1780*/  R2UR UR4, R6 ;  /* 0x00000000060472ca */ /* 0x000fe200000e0000 */
[----:B------:R-:W-:Y:S01]  /*1790*/  UIMAD UR6, UR39, 0x300, UR41 ;  /* 0x00000300270678a4 */ /* 0x000fe2000f8e0229 */
[----:B------:R-:W-:Y:S01]  /*17a0*/  WARPGROUP.ARRIVE ;  /* 0x00000000000079c5 */ /* 0x000fe20000000000 */
[----:B------:R-:W-:Y:S01]  /*17b0*/  UMOV UR9, 0x80000020 ;  /* 0x8000002000097882 */ /* 0x000fe20000000000 */
[----:B------:R-:W-:Y:S01]  /*17c0*/  UMOV UR11, 0x80000020 ;  /* 0x80000020000b7882 */ /* 0x000fe20000000000 */
[----:B------:R-:W-:-:S03]  /*17d0*/  UIADD3 UR7, UR6, 0x200, URZ ;  /* 0x0000020006077890 */ /* 0x000fc6000fffe03f */
[----:B------:R-:W-:-:S05]  /*17e0*/  UMOV UR8, UR6 ;  /* 0x0000000600087c82 */ /* 0x000fca0008000000 */
[----:B------:R-:W-:-:S04]  /*17f0*/  UIADD3 UR4, UR4, 0x33200, URZ ;  /* 0x0003320004047890 */ /* 0x000fc8000fffe03f */
[----:B------:R-:W-:-:S04]  /*1800*/  USHF.R.U32.HI UR4, URZ, 0x4, UR4 ;  /* 0x000000043f047899 */ /* 0x000fc80008011604 */
[----:B------:R-:W-:-:S04]  /*1810*/  ULOP3.LUT UR4, UR4, 0x3fff, URZ, 0xc0, !UPT ;  /* 0x00003fff04047892 */ /* 0x000fc8000f8ec03f */
[----:B------:R-:W-:-:S04]  /*1820*/  ULOP3.LUT UR4, UR4, 0x10000, URZ, 0xfc, !UPT ;  /* 0x0001000004047892 */ /* 0x000fc8000f8efc3f */
[----:B------:R-:W-:-:S07]  /*1830*/  ULEA UR5, UR39, UR4, 0x6 ;  /* 0x0000000427057291 */ /* 0x000fce000f8e303f */
[----:B------:R-:W-:Y:S02]  /*1840*/  UMOV UR10, UR5 ;  /* 0x00000005000a7c82 */ /* 0x000fe40008000000 */
[----:B------:R-:W-:Y:S01]  /*1850*/  IGMMA.64x16x32.S8.S8 R32, gdesc[UR8], RZ, !UPT, gsb0 ;  /* 0x00600000082079f1 */ /* 0x000fe2000c0410ff */
[----:B------:R-:W-:Y:S01]  /*1860*/  UMOV UR8, UR7 ;  /* 0x0000000700087c82 */ /* 0x000fe20008000000 */
[----:B------:R-:W-:Y:S01]  /*1870*/  UMOV UR9, 0x80000020 ;  /* 0x8000002000097882 */ /* 0x000fe20000000000 */
[----:B------:R-:W-:Y:S02]  /*1880*/  WARPGROUP.DEPBAR.LE gsb0, 0x0 ;  /* 0x00008000000079c5 */ /* 0x000fe40000010000 */
[----:B------:R-:W-:-:S06]  /*1890*/  WARPGROUP.ARRIVE ;  /* 0x00000000000079c5 */ /* 0x000fcc0000000000 */
[----:B------:R-:W-:Y:S01]  /*18a0*/  IGMMA.64x16x32.S8.S8 R24, gdesc[UR8], RZ, !UPT, gsb0 ;  /* 0x00600000081879f1 */ /* 0x000fe2000c0410ff */
[----:B------:R-:W-:Y:S02]  /*18b0*/  UIADD3 UR8, UR6, 0x2, URZ ;  /* 0x0000000206087890 */ /* 0x000fe4000fffe03f */
[----:B------:R-:W-:Y:S01]  /*18c0*/  UIADD3 UR10, UR5, 0x2, URZ ;  /* 0x00000002050a7890 */ /* 0x000fe2000fffe03f */
[----:B------:R-:W-:Y:S01]  /*18d0*/  UMOV UR9, 0x80000020 ;  /* 0x8000002000097882 */ /* 0x000fe20000000000 */
[----:B------:R-:W-:Y:S01]  /*18e0*/  UMOV UR11, 0x80000020 ;  /* 0x80000020000b7882 */ /* 0x000fe20000000000 */
[----:B------:R-:W-:Y:S01]  /*18f0*/  UIADD3 UR6, UR6, 0x202, URZ ;  /* 0x0000020206067890 */ /* 0x000fe2000fffe03f */
[----:B------:R-:W-:Y:S02]  /*1900*/  WARPGROUP.DEPBAR.LE gsb0, 0x0 ;  /* 0x00008000000079c5 */ /* 0x000fe40000010000 */
[----:B------:R-:W-:-:S06]  /*1910*/  WARPGROUP.ARRIVE ;  /* 0x00000000000079c5 */ /* 0x000fcc0000000000 */
[----:B------:R-:W-:Y:S01]  /*1920*/  IGMMA.64x16x32.S8.S8 R32, gdesc[UR8], R32, gsb0 ;  /* 0x00600000082079f1 */ /* 0x000fe20008041020 */
[----:B------:R-:W-:Y:S01]  /*1930*/  UMOV UR8, UR6 ;  /* 0x0000000600087c82 */ /* 0x000fe20008000000 */
[----:B------:R-:W-:Y:S01]  /*1940*/  UMOV UR9, 0x80000020 ;  /* 0x8000002000097882 */ /* 0x000fe20000000000 */
[----:B------:R-:W-:Y:S02]  /*1950*/  WARPGROUP.DEPBAR.LE gsb0, 0x0 ;  /* 0x00008000000079c5 */ /* 0x000fe40000010000 */
[----:B------:R-:W-:-:S06]  /*1960*/  WARPGROUP.ARRIVE ;  /* 0x00000000000079c5 */ /* 0x000fcc0000000000 */
[----:B------:R-:W-:Y:S03]  /*1970*/  IGMMA.64x16x32.S8.S8 R24, gdesc[UR8], R24, gsb0 ;  /* 0x00600000081879f1 */ /* 0x000fe60008041018 */
[----:B------:R-:W-:Y:S02]  /*1980*/  WARPGROUP.DEPBAR.LE gsb0, 0x0 ;  /* 0x00008000000079c5 */ /* 0x000fe40000010000 */
[----:B------:R-:W-:Y:S05]  /*1990*/  @!P1 BRA `(.L_x_23) ;  /* 0x00000004001c9947 */ /* 0x000fea0003800000 */
[----:B------:R-:W-:Y:S02]  /*19a0*/  UIADD3 UR5, UR39, 0x1, URZ ;  /* 0x0000000127057890 */ /* 0x000fe4000fffe03f */
[----:B------:R-:W-:Y:S02]  /*19b0*/  IMAD.U32 R3, RZ, RZ, UR39 ;  /* 0x00000027ff037e24 */ /* 0x000fe4000f8e00ff */
[----:B------:R-:W-:-:S04]  /*19c0*/  UISETP.NE.AND UP0, UPT, UR5, 0x11, UPT ;  /* 0x000000110500788c */ /* 0x000fc8000bf05270 */
[----:B------:R-:W-:Y:S02]  /*19d0*/  USEL UR6, URZ, 0x1, UP0 ;  /* 0x000000013f067887 */ /* 0x000fe40008000000 */
[----:B------:R-:W-:Y:S02]  /*19e0*/  USEL UR5, UR5, URZ, UP0 ;  /* 0x0000003f05057287 */ /* 0x000fe40008000000 */
[----:B------:R-:W-:-:S06]  /*19f0*/  ULOP3.LUT UR6, UR38, UR6, URZ, 0x3c, !UPT ;  /* 0x0000000626067292 */ /* 0x000fcc000f8e3c3f */
[----:B------:R-:W-:-:S07]  /*1a00*/  IMAD.U32 R7, RZ, RZ, UR6 ;  /* 0x00000006ff077e24 */ /* 0x000fce000f8e00ff */
.L_x_30:
[----:B------:R-:W-:Y:S05]  /*1a10*/  @!P0 BRA `(.L_x_24) ;  /* 0x0000000000048947 */ /* 0x000fea0003800000 */
[----:B------:R-:W-:Y:S01]  /*1a20*/  BPT.TRAP 0x1 ;  /* 0x000000040000795c */ /* 0x000fe20000300000 */
.L_x_24:
[----:B------:R-:W2:Y:S01]  /*1a30*/  S2UR UR7, SR_CgaCtaId ;  /* 0x00000000000779c3 */ /* 0x000ea20000008800 */
[----:B------:R-:W-:Y:S01]  /*1a40*/  UMOV UR6, 0x400 ;  /* 0x0000040000067882 */ /* 0x000fe20000000000 */
[----:B01----:R-:W-:Y:S01]  /*1a50*/  IMAD.U32 R5, RZ, RZ, UR5 ;  /* 0x00000005ff057e24 */ /* 0x003fe2000f8e00ff */
[----:B------:R-:W-:Y:S01]  /*1a60*/  SHF.L.U32 R4, R7, 0x1f, RZ ;  /* 0x0000001f07047819 */ /* 0x000fe200000006ff */
[----:B--2---:R-:W-:-:S06]  /*1a70*/  ULEA UR6, UR7, UR6, 0x18 ;  /* 0x0000000607067291 */ /* 0x004fcc000f8ec03f */
[----:B------:R-:W-:-:S04]  /*1a80*/  IMAD.U32 R6, RZ, RZ, UR6 ;  /* 0x00000006ff067e24 */ /* 0x000fc8000f8e00ff */
[----:B------:R-:W-:-:S04]  /*1a90*/  IMAD R5, R5, 0x8, R6 ;  /* 0x0000000805057824 */ /* 0x000fc800078e0206 */
[----:B------:R0:W1:Y:S01]  /*1aa0*/  SYNCS.PHASECHK.TRANS64.TRYWAIT P1, [R5+URZ], R4 ;  /* 0x00000004050075a7 */ /* 0x000062000802017f */
[----:B------:R-:W-:Y:S05]  /*1ab0*/  @!P0 BRA `(.L_x_25) ;  /* 0x0000000000048947 */ /* 0x000fea0003800000 */
[----:B------:R-:W-:Y:S01]  /*1ac0*/  BPT.TRAP 0x1 ;  /* 0x000000040000795c */ /* 0x000fe20000300000 */
.L_x_25:
[----:B-1----:R-:W-:Y:S05]  /*1ad0*/  @P1 BRA `(.L_x_26) ;  /* 0x0000000000081947 */ /* 0x002fea0003800000 */
[----:B------:R-:W1:Y:S02]  /*1ae0*/  SYNCS.PHASECHK.TRANS64.TRYWAIT P1, [R5+URZ], R4 ;  /* 0x00000004050075a7 */ /* 0x000e64000802017f */
[----:B-1----:R-:W-:Y:S05]  /*1af0*/  @!P1 BRA `(.L_x_27) ;  /* 0x0000003800e89947 */ /* 0x002fea0003800000 */
.L_x_26:
[----:B------:R-:W-:Y:S01]  /*1b00*/  ULEA UR6, UR5, UR4, 0x6 ;  /* 0x0000000405067291 */ /* 0x000fe2000f8e303f */
[----:B------:R-:W-:Y:S01]  /*1b10*/  WARPGROUP.ARRIVE ;  /* 0x00000000000079c5 */ /* 0x000fe20000000000 */
[----:B------:R-:W-:Y:S01]  /*1b20*/  UIMAD UR7, UR5, 0x300, UR41 ;  /* 0x00000300050778a4 */ /* 0x000fe2000f8e0229 */
[----:B------:R-:W-:Y:S01]  /*1b30*/  UMOV UR11, 0x80000020 ;  /* 0x80000020000b7882 */ /* 0x000fe20000000000 */
[----:B------:R-:W-:Y:S02]  /*1b40*/  UMOV UR9, 0x80000020 ;  /* 0x8000002000097882 */ /* 0x000fe40000000000 */
[----:B------:R-:W-:Y:S01]  /*1b50*/  UIADD3 UR12, UR7, 0x200, URZ ;  /* 0x00000200070c7890 */ /* 0x000fe2000fffe03f */
[----:B------:R-:W-:Y:S02]  /*1b60*/  UMOV UR10, UR6 ;  /* 0x00000006000a7c82 */ /* 0x000fe40008000000 */
[----:B------:R-:W-:Y:S02]  /*1b70*/  UMOV UR8, UR7 ;  /* 0x0000000700087c82 */ /* 0x000fe40008000000 */
[----:B------:R-:W-:Y:S01]  /*1b80*/  IGMMA.64x16x32.S8.S8 R32, gdesc[UR8], R32, gsb0 ;  /* 0x00600000082079f1 */ /* 0x000fe20008041020 */
[----:B------:R-:W-:Y:S01]  /*1b90*/  UMOV UR9, 0x80000020 ;  /* 0x8000002000097882 */ /* 0x000fe20000000000 */
[----:B------:R-:W-:Y:S01]  /*1ba0*/  UMOV UR8, UR12 ;  /* 0x0000000c00087c82 */ /* 0x000fe20008000000 */
[----:B------:R-:W-:-:S02]  /*1bb0*/  WARPGROUP.DEPBAR.LE gsb0, 0x0 ;  /* 0x00008000000079c5 */ /* 0x000fc40000010000 */
[----:B------:R-:W-:-:S06]  /*1bc0*/  WARPGROUP.ARRIVE ;  /* 0x00000000000079c5 */ /* 0x000fcc0000000000 */
[----:B------:R-:W-:Y:S01]  /*1bd0*/  IGMMA.64x16x32.S8.S8 R24, gdesc[UR8], R24, gsb0 ;  /* 0x00600000081879f1 */ /* 0x000fe20008041018 */
        /* <DEDUP_REMOVED lines=15> */
[----:B------:R-:W-:Y:S01]  /*1cd0*/  BPT.TRAP 0x1 ;  /* 0x000000040000795c */ /* 0x000fe20000300000 */
.L_x_28:
[----:B------:R-:W-:-:S13]  /*1ce0*/  ISETP.NE.AND P1, PT, R23, RZ, PT ;  /* 0x000000ff1700720c */ /* 0x000fda0003f25270 */
[----:B01----:R-:W-:-:S04]  /*1cf0*/  @P1 IMAD R4, R3, 0x8, R6 ;  /* 0x0000000803041824 */ /* 0x003fc800078e0206 */
[----:B------:R-:W-:-:S05]  /*1d00*/  @P1 VIADD R5, R4, 0x88 ;  /* 0x0000008804051836 */ /* 0x000fca0000000000 */
[----:B------:R-:W-:-:S04]  /*1d10*/  @P1 PRMT R5, R22, 0x654, R5 ;  /* 0x0000065416051816 */ /* 0x000fc80000000005 */
[----:B------:R0:W-:Y:S01]  /*1d20*/  @P1 SYNCS.ARRIVE.TRANS64.RED.A1T0 RZ, [R5+URZ], RZ ;  /* 0x000000ff05ff19a7 */ /* 0x0001e2000810043f */
[----:B------:R-:W-:-:S13]  /*1d30*/  ISETP.GT.U32.AND P1, PT, R19, 0x1, PT ;  /* 0x000000011300780c */ /* 0x000fda0003f24070 */
[----:B0-----:R-:W-:Y:S05]  /*1d40*/  @P1 BRA `(.L_x_29) ;  /* 0x0000000000041947 */ /* 0x001fea0003800000 */
[----:B------:R-:W-:Y:S01]  /*1d50*/  BPT.TRAP 0x1 ;  /* 0x000000040000795c */ /* 0x000fe20000300000 */
.L_x_29:
[----:B------:R-:W-:Y:S01]  /*1d60*/  UIADD3 UR5, UR5, 0x1, URZ ;  /* 0x0000000105057890 */ /* 0x000fe2000fffe03f */
[C---:B------:R-:W-:Y:S01]  /*1d70*/  ISETP.GT.AND P2, PT, R0.reuse, 0x1, PT ;  /* 0x000000010000780c */ /* 0x040fe20003f44270 */
[----:B------:R-:W-:Y:S02]  /*1d80*/  VIADD R3, R3, 0x1 ;  /* 0x0000000103037836 */ /* 0x000fe40000000000 */
[----:B------:R-:W-:Y:S01]  /*1d90*/  UISETP.NE.AND UP0, UPT, UR5, 0x11, UPT ;  /* 0x000000110500788c */ /* 0x000fe2000bf05270 */
[----:B------:R-:W-:Y:S02]  /*1da0*/  VIADD R0, R0, 0xffffffff ;  /* 0xffffffff00007836 */ /* 0x000fe40000000000 */
[C---:B------:R-:W-:Y:S01]  /*1db0*/  ISETP.NE.AND P1, PT, R3.reuse, 0x11, PT ;  /* 0x000000110300780c */ /* 0x040fe20003f25270 */
[----:B------:R-:W-:Y:S02]  /*1dc0*/  USEL UR6, URZ, 0x1, UP0 ;  /* 0x000000013f067887 */ /* 0x000fe40008000000 */
[----:B------:R-:W-:Y:S01]  /*1dd0*/  USEL UR5, UR5, URZ, UP0 ;  /* 0x0000003f05057287 */ /* 0x000fe20008000000 */
[----:B------:R-:W-:-:S03]  /*1de0*/  SEL R3, R3, RZ, P1 ;  /* 0x000000ff03037207 */ /* 0x000fc60000800000 */
[----:B------:R-:W-:Y:S01]  /*1df0*/  LOP3.LUT R7, R7, UR6, RZ, 0x3c, !PT ;  /* 0x0000000607077c12 */ /* 0x000fe2000f8e3cff */
[----:B------:R-:W-:Y:S07]  /*1e00*/  @P2 BRA `(.L_x_30) ;  /* 0xfffffffc00002947 */ /* 0x000fee000383ffff */
.L_x_23:
[----:B------:R-:W2:Y:S02]  /*1e10*/  LDC R0, c[0x0][0x28c] ;  /* 0x0000a300ff007b82 */ /* 0x000ea40000000800 */
[----:B--2---:R-:W-:-:S13]  /*1e20*/  ISETP.GE.AND P1, PT, R0, 0x1, PT ;  /* 0x000000010000780c */ /* 0x004fda0003f26270 */
[----:B------:R-:W-:Y:S05]  /*1e30*/  @!P1 BRA `(.L_x_31) ;  /* 0x0000000000509947 */ /* 0x000fea0003800000 */
[----:B------:R-:W-:Y:S05]  /*1e40*/  @!P0 BRA `(.L_x_32) ;  /* 0x0000000000048947 */ /* 0x000fea0003800000 */
[----:B------:R-:W-:Y:S01]  /*1e50*/  BPT.TRAP 0x1 ;  /* 0x000000040000795c */ /* 0x000fe20000300000 */
.L_x_32:
[----:B------:R-:W-:Y:S01]  /*1e60*/  ISETP.NE.AND P0, PT, R23, RZ, PT ;  /* 0x000000ff1700720c */ /* 0x000fe20003f05270 */
[----:B------:R-:W-:Y:S01]  /*1e70*/  BSSY B0, `(.L_x_33) ;  /* 0x000000e000007945 */ /* 0x000fe20003800000 */
[----:B------:R-:W-:-:S11]  /*1e80*/  ISETP.GT.U32.AND P1, PT, R19, 0x1, PT ;  /* 0x000000011300780c */ /* 0x000fd60003f24070 */
[----:B------:R-:W-:Y:S05]  /*1e90*/  @!P0 BRA `(.L_x_34) ;  /* 0x00000000002c8947 */ /* 0x000fea0003800000 */
[----:B------:R-:W-:-:S04]  /*1ea0*/  UISETP.LT.AND UP0, UPT, UR40, 0x1, UPT ;  /* 0x000000012800788c */ /* 0x000fc8000bf01270 */
[----:B------:R-:W-:-:S04]  /*1eb0*/  USEL UR6, UR40, 0x1, UP0 ;  /* 0x0000000128067887 */ /* 0x000fc80008000000 */
[----:B------:R-:W-:-:S04]  /*1ec0*/  UIADD3 UR6, UR39, UR40, -UR6 ;  /* 0x0000002827067290 */ /* 0x000fc8000fffe806 */
[----:B------:R-:W-:-:S04]  /*1ed0*/  UIMAD.WIDE.U32 UR4, UR6, -0xf0f0f0f, URZ ;  /* 0xf0f0f0f1060478a5 */ /* 0x000fc8000f8e003f */
[----:B------:R-:W-:-:S04]  /*1ee0*/  USHF.R.U32.HI UR4, URZ, 0x4, UR5 ;  /* 0x000000043f047899 */ /* 0x000fc80008011605 */
[----:B------:R-:W-:-:S06]  /*1ef0*/  UIMAD UR6, UR4, -0x11, UR6 ;  /* 0xffffffef040678a4 */ /* 0x000fcc000f8e0206 */
[----:B------:R-:W-:-:S04]  /*1f00*/  IMAD.U32 R3, RZ, RZ, UR6 ;  /* 0x00000006ff037e24 */ /* 0x000fc8000f8e00ff */
[----:B------:R-:W-:-:S04]  /*1f10*/  IMAD R0, R3, 0x8, R6 ;  /* 0x0000000803007824 */ /* 0x000fc800078e0206 */
[----:B------:R-:W-:-:S05]  /*1f20*/  VIADD R3, R0, 0x88 ;  /* 0x0000008800037836 */ /* 0x000fca0000000000 */
[----:B------:R-:W-:-:S04]  /*1f30*/  PRMT R3, R22, 0x654, R3 ;  /* 0x0000065416037816 */ /* 0x000fc80000000003 */
[----:B------:R2:W-:Y:S03]  /*1f40*/  SYNCS.ARRIVE.TRANS64.RED.A1T0 RZ, [R3+URZ], RZ ;  /* 0x000000ff03ff79a7 */ /* 0x0005e6000810043f */
.L_x_34:
[----:B------:R-:W-:Y:S05]  /*1f50*/  BSYNC B0 ;  /* 0x0000000000007941 */ /* 0x000fea0003800000 */
.L_x_33:
[----:B------:R-:W-:Y:S05]  /*1f60*/  @P1 BRA `(.L_x_31) ;  /* 0x0000000000041947 */ /* 0x000fea0003800000 */
[----:B------:R-:W-:Y:S01]  /*1f70*/  BPT.TRAP 0x1 ;  /* 0x000000040000795c */ /* 0x000fe20000300000 */
.L_x_31:
[----:B------:R-:W3:Y:S01]  /*1f80*/  LDC R7, c[0x0][0x288] ;  /* 0x0000a200ff077b82 */ /* 0x000ee20000000800 */
[--C-:B------:R-:W-:Y:S01]  /*1f90*/  SHF.R.U32.HI R0, RZ, 0x7, R18.reuse ;  /* 0x00000007ff007819 */ /* 0x100fe20000011612 */
[----:B------:R-:W-:Y:S01]  /*1fa0*/  IMAD.SHL.U32 R8, R46, 0x10, RZ ;  /* 0x000000102e087824 */ /* 0x000fe200078e00ff */
[----:B--2---:R-:W-:Y:S01]  /*1fb0*/  SHF.R.U32.HI R3, RZ, 0x2, R18 ;  /* 0x00000002ff037819 */ /* 0x004fe20000011612 */
[----:B------:R-:W-:Y:S01]  /*1fc0*/  UIADD3 UR39, UR40, UR39, URZ ;  /* 0x0000002728277290 */ /* 0x000fe2000fffe03f */
[----:B01----:R-:W-:Y:S01]  /*1fd0*/  LOP3.LUT R4, R18, 0x60, RZ, 0xc0, !PT ;  /* 0x0000006012047812 */ /* 0x003fe200078ec0ff */
[----:B------:R-:W-:Y:S01]  /*1fe0*/  ULDC UR7, c[0x0][0x284] ;  /* 0x0000a10000077ab9 */ /* 0x000fe20000000800 */
[----:B------:R-:W-:Y:S01]  /*1ff0*/  LOP3.LUT R0, R0, 0x1, RZ, 0xc0, !PT ;  /* 0x0000000100007812 */ /* 0x000fe200078ec0ff */
[----:B------:R-:W-:Y:S01]  /*2000*/  UISETP.GT.U32.AND UP0, UPT, UR39, 0x10, UPT ;  /* 0x000000102700788c */ /* 0x000fe2000bf04070 */
[----:B------:R-:W-:Y:S01]  /*2010*/  LOP3.LUT R3, R3, 0x7, RZ, 0xc0, !PT ;  /* 0x0000000703037812 */ /* 0x000fe200078ec0ff */
[----:B------:R-:W-:Y:S01]  /*2020*/  UISETP.GE.U32.AND UP1, UPT, UR40, 0x11, UPT ;  /* 0x000000112800788c */ /* 0x000fe2000bf26070 */
[----:B------:R-:W-:Y:S01]  /*2030*/  SHF.R.U32.HI R4, RZ, 0x1, R4 ;  /* 0x00000001ff047819 */ /* 0x000fe20000011604 */
[----:B------:R-:W-:Y:S01]  /*2040*/  IMAD.SHL.U32 R6, R0, 0x40, RZ ;  /* 0x0000004000067824 */ /* 0x000fe200078e00ff */
[----:B------:R-:W-:Y:S01]  /*2050*/  UISETP.LT.U32.AND UP0, UPT, UR40, 0x11, UP0 ;  /* 0x000000112800788c */ /* 0x000fe20008701070 */
[----:B------:R-:W-:Y:S01]  /*2060*/  SHF.R.S32.HI R12, RZ, 0x1f, R47 ;  /* 0x0000001fff0c7819 */ /* 0x000fe2000001142f */
[----:B------:R-:W-:Y:S01]  /*2070*/  UIMAD.WIDE.U32 UR4, UR39, -0xf0f0f0f, URZ ;  /* 0xf0f0f0f1270478a5 */ /* 0x000fe2000f8e003f */
[-CC-:B------:R-:W-:Y:S01]  /*2080*/  IADD3 R5, RZ, -R4.reuse, -R3.reuse ;  /* 0x80000004ff057210 */ /* 0x180fe20007ffe803 */
[----:B------:R-:W-:Y:S01]  /*2090*/  USEL UR6, URZ, 0x1, !UP0 ;  /* 0x000000013f067887 */ /* 0x000fe2000c000000 */
[----:B------:R-:W-:Y:S01]  /*20a0*/  LOP3.LUT R3, R6, 0x40, R3, 0xe2, !PT ;  /* 0x0000004006037812 */ /* 0x000fe200078ee203 */
[----:B------:R-:W-:Y:S01]  /*20b0*/  ULDC.64 UR8, c[0x0][0x5d0] ;  /* 0x0001740000087ab9 */ /* 0x000fe20000000a00 */
[----:B------:R-:W-:Y:S01]  /*20c0*/  USHF.R.U32.HI UR4, URZ, 0x4, UR5 ;  /* 0x000000043f047899 */ /* 0x000fe20008011605 */
[----:B------:R-:W-:Y:S01]  /*20d0*/  IMAD R5, R0, -0x40, R5 ;  /* 0xffffffc000057824 */ /* 0x000fe200078e0205 */
[----:B------:R-:W-:Y:S01]  /*20e0*/  LOP3.LUT R0, R18, 0x3, RZ, 0xc0, !PT ;  /* 0x0000000312007812 */ /* 0x000fe200078ec0ff */
[----:B------:R-:W-:Y:S01]  /*20f0*/  IMAD R10, R12, UR8, RZ ;  /* 0x000000080c0a7c24 */ /* 0x000fe2000f8e02ff */
[----:B------:R-:W-:Y:S01]  /*2100*/  LOP3.LUT R4, R3, R4, RZ, 0xfc, !PT ;  /* 0x0000000403047212 */ /* 0x000fe200078efcff */
[----:B------:R-:W-:Y:S01]  /*2110*/  IMAD.SHL.U32 R3, R18, 0x2, RZ ;  /* 0x0000000212037824 */ /* 0x000fe200078e00ff */
[----:B---3--:R-:W-:Y:S01]  /*2120*/  ISETP.GE.AND P0, PT, R8, R7, PT ;  /* 0x000000070800720c */ /* 0x008fe20003f06270 */
[----:B------:R-:W-:Y:S01]  /*2130*/  IMAD R9, R0, -0x2, R7 ;  /* 0xfffffffe00097824 */ /* 0x000fe200078e0207 */
[----:B------:R-:W-:Y:S01]  /*2140*/  ULOP3.LUT UR38, UR38, UR6, URZ, 0x3c, !UPT ;  /* 0x0000000626267292 */ /* 0x000fe2000f8e3c3f */
[----:B------:R-:W-:Y:S01]  /*2150*/  IMAD R0, R43, 0xc0, RZ ;  /* 0x000000c02b007824 */ /* 0x000fe200078e02ff */
[----:B------:R-:W-:Y:S01]  /*2160*/  LOP3.LUT R3, R3, 0x6, RZ, 0xc0, !PT ;  /* 0x0000000603037812 */ /* 0x000fe200078ec0ff */
[----:B------:R-:W-:Y:S01]  /*2170*/  IMAD R11, R47, UR9, R10 ;  /* 0x000000092f0b7c24 */ /* 0x000fe2000f8e020a */
[----:B------:R-:W-:Y:S01]  /*2180*/  UIMAD UR39, UR4, -0x11, UR39 ;  /* 0xffffffef042778a4 */ /* 0x000fe2000f8e0227 */
[----:B------:R-:W-:Y:S01]  /*2190*/  IMAD.IADD R58, R9, 0x1, -R8 ;  /* 0x00000001093a7824 */ /* 0x000fe200078e0a08 */
[----:B------:R-:W-:Y:S01]  /*21a0*/  ISETP.GE.OR P0, PT, R0, UR7, P0 ;  /* 0x0000000700007c0c */ /* 0x000fe20008706670 */
[----:B------:R-:W-:Y:S01]  /*21b0*/  @UP1 ULOP3.LUT UR38, UR38, 0x1, UR4, 0x78, !UPT ;  /* 0x0000000126261892 */ /* 0x000fe2000f8e7804 */
[----:B------:R-:W-:-:S02]  /*21c0*/  LOP3.LUT R6, R8, R3, RZ, 0xfc, !PT ;  /* 0x0000000308067212 */ /* 0x000fc400078efcff */
[----:B------:R-:W-:Y:S01]  /*21d0*/  IADD3 R53, -R0, UR7, R5 ;  /* 0x0000000700357c10 */ /* 0x000fe2000fffe105 */
[----:B------:R-:W-:Y:S01]  /*21e0*/  IMAD.MOV.U32 R5, RZ, RZ, RZ ;  /* 0x000000ffff057224 */ /* 0x000fe200078e00ff */
[----:B------:R-:W-:Y:S01]  /*21f0*/  SHF.R.S32.HI R7, RZ, 0x1f, R6 ;  /* 0x0000001fff077819 */ /* 0x000fe20000011406 */
[----:B------:R-:W-:-:S04]  /*2200*/  IMAD.WIDE R14, R43, 0xc0, R4 ;  /* 0x000000c02b0e7825 */ /* 0x000fc800078e0204 */
[----:B------:R-:W-:-:S04]  /*2210*/  IMAD.WIDE.U32 R6, R47, UR8, R6 ;  /* 0x000000082f067c25 */ /* 0x000fc8000f8e0006 */
[----:B------:R-:W-:Y:S02]  /*2220*/  IMAD.IADD R7, R7, 0x1, R11 ;  /* 0x0000000107077824 */ /* 0x000fe400078e020b */
[----:B------:R-:W-:Y:S01]  /*2230*/  IMAD.MOV.U32 R43, RZ, RZ, -0x1 ;  /* 0xffffffffff2b7424 */ /* 0x000fe200078e00ff */
[----:B------:R-:W-:Y:S06]  /*2240*/  @P0 BRA `(.L_x_35) ;  /* 0x0000001000000947 */ /* 0x000fec0003800000 */
[----:B------:R-:W0:Y:S01]  /*2250*/  LDC.64 R10, c[0x0][0x5c8] ;  /* 0x00017200ff0a7b82 */ /* 0x000e220000000a00 */
[----:B------:R-:W-:Y:S01]  /*2260*/  ULDC.64 UR4, c[0x0][0x5c0] ;  /* 0x0001700000047ab9 */ /* 0x000fe20000000a00 */
[----:B------:R-:W-:Y:S01]  /*2270*/  BSSY B0, `(.L_x_35) ;  /* 0x00000fd000007945 */ /* 0x000fe20003800000 */
[-C--:B0-----:R-:W-:Y:S02]  /*2280*/  IMAD R0, R15, R10.reuse, RZ ;  /* 0x0000000a0f007224 */ /* 0x081fe400078e02ff */
[----:B------:R-:W-:-:S04]  /*2290*/  IMAD.WIDE.U32 R6, R14, R10, R6 ;  /* 0x0000000a0e067225 */ /* 0x000fc800078e0006 */
[----:B------:R-:W-:Y:S01]  /*22a0*/  IMAD R9, R14, R11, R0 ;  /* 0x0000000b0e097224 */ /* 0x000fe200078e0200 */
[----:B------:R-:W-:Y:S01]  /*22b0*/  IADD3 R20, P0, R6, UR4, RZ ;  /* 0x0000000406147c10 */ /* 0x000fe2000ff1e0ff */
[C---:B------:R-:W-:Y:S02]  /*22c0*/  IMAD.SHL.U32 R5, R10.reuse, 0x8, RZ ;  /* 0x000000080a057824 */ /* 0x040fe400078e00ff */
[----:B------:R-:W-:Y:S01]  /*22d0*/  IMAD.IADD R6, R7, 0x1, R9 ;  /* 0x0000000107067824 */ /* 0x000fe200078e0209 */
[----:B------:R-:W-:Y:S01]  /*22e0*/  SHF.L.U64.HI R9, R10, 0x3, R11 ;  /* 0x000000030a097819 */ /* 0x000fe2000001020b */
[----:B------:R-:W-:Y:S01]  /*22f0*/  IMAD R11, R11, 0x78, RZ ;  /* 0x000000780b0b7824 */ /* 0x000fe200078e02ff */
[----:B------:R-:W-:Y:S02]  /*2300*/  IADD3 R44, P1, R5, R20, RZ ;  /* 0x00000014052c7210 */ /* 0x000fe40007f3e0ff */
[----:B------:R-:W-:Y:S02]  /*2310*/  IADD3.X R21, R6, UR5, RZ, P0, !PT ;  /* 0x0000000506157c10 */ /* 0x000fe400087fe4ff */
[----:B-----5:R-:W-:-:S03]  /*2320*/  ISETP.NE.AND P0, PT, R41, RZ, PT ;  /* 0x000000ff2900720c */ /* 0x020fc60003f05270 */
[----:B------:R-:W-:Y:S02]  /*2330*/  IMAD.X R45, R9, 0x1, R21, P1 ;  /* 0x00000001092d7824 */ /* 0x000fe400008e0615 */
[----:B------:R-:W-:-:S04]  /*2340*/  IMAD.WIDE.U32 R6, R10, 0x78, R44 ;  /* 0x000000780a067825 */ /* 0x000fc800078e002c */
[----:B------:R-:W-:Y:S01]  /*2350*/  IMAD.IADD R7, R7, 0x1, R11 ;  /* 0x0000000107077824 */ /* 0x000fe200078e020b */
[----:B------:R-:W-:-:S05]  /*2360*/  IADD3 R4, P1, R5, R6, RZ ;  /* 0x0000000605047210 */ /* 0x000fca0007f3e0ff */
[----:B------:R-:W-:Y:S01]  /*2370*/  IMAD.X R5, R9, 0x1, R7, P1 ;  /* 0x0000000109057824 */ /* 0x000fe200008e0607 */
[----:B------:R-:W-:Y:S07]  /*2380*/  @!P0 BRA `(.L_x_36) ;  /* 0x0000000800dc8947 */ /* 0x000fee0003800000 */
[----:B------:R-:W0:Y:S01]  /*2390*/  LDC.64 R54, c[0x0][0x5b0] ;  /* 0x00016c00ff367b82 */ /* 0x000e220000000a00 */
[----:B------:R-:W-:Y:S01]  /*23a0*/  IMAD R8, R46, 0x10, R3 ;  /* 0x000000102e087824 */ /* 0x000fe200078e0203 */
[----:B------:R-:W-:Y:S01]  /*23b0*/  ULDC.64 UR4, c[0x0][0x5b8] ;  /* 0x00016e0000047ab9 */ /* 0x000fe20000000a00 */
[----:B------:R-:W-:Y:S01]  /*23c0*/  ISETP.GE.AND P0, PT, R53, 0x1, PT ;  /* 0x000000013500780c */ /* 0x000fe20003f06270 */
[----:B------:R-:W-:Y:S01]  /*23d0*/  IMAD R0, R12, UR4, RZ ;  /* 0x000000040c007c24 */ /* 0x000fe2000f8e02ff */
[----:B------:R-:W-:Y:S01]  /*23e0*/  BSSY B1, `(.L_x_37) ;  /* 0x0000011000017945 */ /* 0x000fe20003800000 */
[----:B------:R-:W-:Y:S02]  /*23f0*/  SHF.R.S32.HI R9, RZ, 0x1f, R8 ;  /* 0x0000001fff097819 */ /* 0x000fe40000011408 */
[----:B------:R-:W1:Y:S01]  /*2400*/  LDC.64 R56, c[0x0][0x5a8] ;  /* 0x00016a00ff387b82 */ /* 0x000e620000000a00 */
[C---:B------:R-:W-:Y:S01]  /*2410*/  IMAD R11, R47.reuse, UR5, R0 ;  /* 0x000000052f0b7c24 */ /* 0x040fe2000f8e0200 */
[----:B------:R-:W-:Y:S01]  /*2420*/  ISETP.LT.OR P2, PT, R58, 0x1, !P0 ;  /* 0x000000013a00780c */ /* 0x000fe20004741670 */
[----:B------:R-:W-:-:S04]  /*2430*/  IMAD.WIDE.U32 R46, R47, UR4, R8 ;  /* 0x000000042f2e7c25 */ /* 0x000fc8000f8e0008 */
[----:B------:R-:W-:Y:S02]  /*2440*/  IMAD.IADD R11, R47, 0x1, R11 ;  /* 0x000000012f0b7824 */ /* 0x000fe400078e020b */
[----:B------:R-:W-:Y:S02]  /*2450*/  IMAD.MOV.U32 R10, RZ, RZ, R46 ;  /* 0x000000ffff0a7224 */ /* 0x000fe400078e002e */
[-C--:B0-----:R-:W-:Y:S01]  /*2460*/  IMAD R0, R15, R54.reuse, RZ ;  /* 0x000000360f007224 */ /* 0x081fe200078e02ff */
[----:B------:R-:W-:Y:S01]  /*2470*/  SHF.L.U64.HI R13, R54, 0x3, R55 ;  /* 0x00000003360d7819 */ /* 0x000fe20000010237 */
[----:B------:R-:W-:-:S04]  /*2480*/  IMAD.WIDE.U32 R8, R14, R54, R10 ;  /* 0x000000360e087225 */ /* 0x000fc800078e000a */
[----:B------:R-:W-:Y:S01]  /*2490*/  IMAD R3, R14, R55, R0 ;  /* 0x000000370e037224 */ /* 0x000fe200078e0200 */
[----:B-1----:R-:W-:Y:S01]  /*24a0*/  IADD3 R48, P1, R8, R56, RZ ;  /* 0x0000003808307210 */ /* 0x002fe20007f3e0ff */
[----:B------:R-:W-:-:S03]  /*24b0*/  IMAD.SHL.U32 R12, R54, 0x8, RZ ;  /* 0x00000008360c7824 */ /* 0x000fc600078e00ff */
[----:B------:R-:W-:Y:S01]  /*24c0*/  IADD3.X R49, R57, R9, R3, P1, !PT ;  /* 0x0000000939317210 */ /* 0x000fe20000ffe403 */
[----:B------:R-:W-:Y:S08]  /*24d0*/  @P2 BRA `(.L_x_38) ;  /* 0x0000000000042947 */ /* 0x000ff00003800000 */
[----:B------:R0:W5:Y:S02]  /*24e0*/  LDG.E.U8 R42, desc[UR36][R48.64] ;  /* 0x00000024302a7981 */ /* 0x000164000c1e1100 */
.L_x_38:
[----:B------:R-:W-:Y:S05]  /*24f0*/  BSYNC B1 ;  /* 0x0000000000017941 */ /* 0x000fea0003800000 */
.L_x_37:
[----:B-----5:R-:W-:Y:S01]  /*2500*/  LOP3.LUT R0, R42, 0xffff, RZ, 0xc0, !PT ;  /* 0x0000ffff2a007812 */ /* 0x020fe200078ec0ff */
[----:B------:R-:W-:Y:S01]  /*2510*/  IMAD.WIDE.U32 R8, R14, R54, R12 ;  /* 0x000000360e087225 */ /* 0x000fe200078e000c */
[----:B------:R-:W-:Y:S01]  /*2520*/  ISETP.LT.OR P3, PT, R58, 0x2, !P0 ;  /* 0x000000023a00780c */ /* 0x000fe20004761670 */
[----:B------:R-:W-:Y:S01]  /*2530*/  BSSY B1, `(.L_x_39) ;  /* 0x000000e000017945 */ /* 0x000fe20003800000 */
[----:B------:R-:W-:Y:S01]  /*2540*/  PRMT R0, R0, 0x8880, RZ ;  /* 0x0000888000007816 */ /* 0x000fe200000000ff */
[----:B------:R-:W-:Y:S01]  /*2550*/  IMAD.IADD R9, R3, 0x1, R9 ;  /* 0x0000000103097824 */ /* 0x000fe200078e0209 */
[----:B------:R-:W-:Y:S02]  /*2560*/  IADD3 R50, P4, P5, R46, R56, R8 ;  /* 0x000000382e327210 */ /* 0x000fe40007d9e008 */
[----:B------:R-:W-:Y:S01]  /*2570*/  ISETP.GE.AND P1, PT, R53, 0x9, PT ;  /* 0x000000093500780c */ /* 0x000fe20003f26270 */
[----:B------:R-:W-:Y:S01]  /*2580*/  IMAD R3, R0, R41, RZ ;  /* 0x0000002900037224 */ /* 0x000fe200078e02ff */
[----:B------:R-:W-:-:S02]  /*2590*/  IADD3.X R51, R11, R57, R9, P4, P5 ;  /* 0x000000390b337210 */ /* 0x000fc400027ea409 */
[----:B------:R-:W-:Y:S01]  /*25a0*/  ISETP.LT.OR P4, PT, R58, 0x1, !P1 ;  /* 0x000000013a00780c */ /* 0x000fe20004f81670 */
[----:B------:R-:W-:-:S05]  /*25b0*/  @!P2 IMAD R9, R32, R40, R3 ;  /* 0x000000282009a224 */ /* 0x000fca00078e0203 */
[----:B------:R1:W-:Y:S01]  /*25c0*/  @!P2 STG.E.U8 desc[UR36][R20.64], R9 ;  /* 0x000000091400a986 */ /* 0x0003e2000c101124 */
[----:B------:R-:W-:Y:S06]  /*25d0*/  @P3 BRA `(.L_x_40) ;  /* 0x00000000000c3947 */ /* 0x000fec0003800000 */
[----:B------:R-:W2:Y:S02]  /*25e0*/  LDG.E.U8 R42, desc[UR36][R48.64+0x1] ;  /* 0x00000124302a7981 */ /* 0x000ea4000c1e1100 */
[----:B--2---:R-:W-:-:S05]  /*25f0*/  PRMT R0, R42, 0x8880, RZ ;  /* 0x000088802a007816 */ /* 0x004fca00000000ff */
[----:B------:R-:W-:-:S07]  /*2600*/  IMAD R3, R0, R41, RZ ;  /* 0x0000002900037224 */ /* 0x000fce00078e02ff */
.L_x_40:
[----:B------:R-:W-:Y:S05]  /*2610*/  BSYNC B1 ;  /* 0x0000000000017941 */ /* 0x000fea0003800000 */
.L_x_39:
[----:B------:R-:W-:Y:S01]  /*2620*/  @!P3 IMAD R33, R33, R40, R3 ;  /* 0x000000282121b224 */ /* 0x000fe200078e0203 */
[----:B------:R-:W-:Y:S04]  /*2630*/  BSSY B1, `(.L_x_41) ;  /* 0x0000006000017945 */ /* 0x000fe80003800000 */
[----:B------:R2:W-:Y:S01]  /*2640*/  @!P3 STG.E.U8 desc[UR36][R20.64+0x1], R33 ;  /* 0x000001211400b986 */ /* 0x0005e2000c101124 */
[----:B------:R-:W-:Y:S05]  /*2650*/  @P4 BRA `(.L_x_42) ;  /* 0x00000000000c4947 */ /* 0x000fea0003800000 */
[----:B------:R-:W3:Y:S02]  /*2660*/  LDG.E.U8 R42, desc[UR36][R50.64] ;  /* 0x00000024322a7981 */ /* 0x000ee4000c1e1100 */
[----:B---3--:R-:W-:-:S05]  /*2670*/  PRMT R0, R42, 0x8880, RZ ;  /* 0x000088802a007816 */ /* 0x008fca00000000ff */
[----:B------:R-:W-:-:S07]  /*2680*/  IMAD R3, R0, R41, RZ ;  /* 0x0000002900037224 */ /* 0x000fce00078e02ff */
.L_x_42:
[----:B------:R-:W-:Y:S05]  /*2690*/  BSYNC B1 ;  /* 0x0000000000017941 */ /* 0x000fea0003800000 */
.L_x_41:
[----:B------:R-:W-:Y:S01]  /*26a0*/  ISETP.LT.OR P3, PT, R58, 0x2, !P1 ;  /* 0x000000023a00780c */ /* 0x000fe20004f61670 */
[----:B-1----:R-:W-:Y:S01]  /*26b0*/  @!P4 IMAD R9, R34, R40, R3 ;  /* 0x000000282209c224 */ /* 0x002fe200078e0203 */
[----:B------:R-:W-:Y:S01]  /*26c0*/  BSSY B1, `(.L_x_43) ;  /* 0x000000b000017945 */ /* 0x000fe20003800000 */
[----:B------:R-:W-:Y:S02]  /*26d0*/  ISETP.LT.OR P5, PT, R58, 0x9, !P1 ;  /* 0x000000093a00780c */ /* 0x000fe40004fa1670 */
[----:B--2---:R-:W-:Y:S01]  /*26e0*/  IADD3 R33, P2, R14, 0x80, RZ ;  /* 0x000000800e217810 */ /* 0x004fe20007f5e0ff */
[----:B------:R1:W-:Y:S01]  /*26f0*/  @!P4 STG.E.U8 desc[UR36][R44.64], R9 ;  /* 0x000000092c00c986 */ /* 0x0003e2000c101124 */
[C---:B------:R-:W-:Y:S02]  /*2700*/  ISETP.LT.OR P4, PT, R58.reuse, 0x9, !P0 ;  /* 0x000000093a00780c */ /* 0x040fe40004781670 */
[C---:B------:R-:W-:Y:S02]  /*2710*/  ISETP.LT.OR P0, PT, R58.reuse, 0xa, !P0 ;  /* 0x0000000a3a00780c */ /* 0x040fe40004701670 */
[----:B------:R-:W-:-:S02]  /*2720*/  ISETP.LT.OR P1, PT, R58, 0xa, !P1 ;  /* 0x0000000a3a00780c */ /* 0x000fc40004f21670 */
[----:B------:R-:W-:Y:S11]  /*2730*/  @P3 BRA `(.L_x_44) ;  /* 0x00000000000c3947 */ /* 0x000ff60003800000 */
[----:B------:R-:W2:Y:S02]  /*2740*/  LDG.E.U8 R42, desc[UR36][R50.64+0x1] ;  /* 0x00000124322a7981 */ /* 0x000ea4000c1e1100 */
[----:B--2---:R-:W-:-:S05]  /*2750*/  PRMT R0, R42, 0x8880, RZ ;  /* 0x000088802a007816 */ /* 0x004fca00000000ff */
[----:B------:R-:W-:-:S07]  /*2760*/  IMAD R3, R0, R41, RZ ;  /* 0x0000002900037224 */ /* 0x000fce00078e02ff */
.L_x_44:
[----:B------:R-:W-:Y:S05]  /*2770*/  BSYNC B1 ;  /* 0x0000000000017941 */ /* 0x000fea0003800000 */
.L_x_43:
[----:B------:R-:W-:Y:S01]  /*2780*/  @!P3 IMAD R35, R35, R40, R3 ;  /* 0x000000282323b224 */ /* 0x000fe200078e0203 */
[----:B------:R-:W-:Y:S04]  /*2790*/  BSSY B1, `(.L_x_45) ;  /* 0x0000006000017945 */ /* 0x000fe80003800000 */
[----:B------:R2:W-:Y:S01]  /*27a0*/  @!P3 STG.E.U8 desc[UR36][R44.64+0x1], R35 ;  /* 0x000001232c00b986 */ /* 0x0005e2000c101124 */
[----:B------:R-:W-:Y:S05]  /*27b0*/  @P4 BRA `(.L_x_46) ;  /* 0x00000000000c4947 */ /* 0x000fea0003800000 */
[----:B------:R-:W3:Y:S02]  /*27c0*/  LDG.E.U8 R42, desc[UR36][R48.64+0x8] ;  /* 0x00000824302a7981 */ /* 0x000ee4000c1e1100 */
[----:B---3--:R-:W-:-:S05]  /*27d0*/  PRMT R0, R42, 0x8880, RZ ;  /* 0x000088802a007816 */ /* 0x008fca00000000ff */
[----:B------:R-:W-:-:S07]  /*27e0*/  IMAD R3, R0, R41, RZ ;  /* 0x0000002900037224 */ /* 0x000fce00078e02ff */
.L_x_46:
[----:B------:R-:W-:Y:S05]  /*27f0*/  BSYNC B1 ;  /* 0x0000000000017941 */ /* 0x000fea0003800000 */
.L_x_45:
[----:B-1----:R-:W-:Y:S01]  /*2800*/  @!P4 IMAD R9, R36, R40, R3 ;  /* 0x000000282409c224 */ /* 0x002fe200078e0203 */
[----:B------:R-:W-:Y:S01]  /*2810*/  BSSY B1, `(.L_x_47) ;  /* 0x0000007000017945 */ /* 0x000fe20003800000 */
[----:B------:R-:W-:-:S03]  /*2820*/  IMAD.X R15, RZ, RZ, R15, P2 ;  /* 0x000000ffff0f7224 */ /* 0x000fc600010e060f */
[----:B------:R1:W-:Y:S01]  /*2830*/  @!P4 STG.E.U8 desc[UR36][R20.64+0x8], R9 ;  /* 0x000008091400c986 */ /* 0x0003e2000c101124 */
[----:B------:R-:W-:Y:S05]  /*2840*/  @P0 BRA `(.L_x_48) ;  /* 0x00000000000c0947 */ /* 0x000fea0003800000 */
[----:B------:R-:W3:Y:S02]  /*2850*/  LDG.E.U8 R42, desc[UR36][R48.64+0x9] ;  /* 0x00000924302a7981 */ /* 0x000ee4000c1e1100 */
[----:B---3--:R-:W-:-:S05]  /*2860*/  PRMT R0, R42, 0x8880, RZ ;  /* 0x000088802a007816 */ /* 0x008fca00000000ff */
[----:B------:R-:W-:-:S07]  /*2870*/  IMAD R3, R0, R41, RZ ;  /* 0x0000002900037224 */ /* 0x000fce00078e02ff */
.L_x_48:
[----:B------:R-:W-:Y:S05]  /*2880*/  BSYNC B1 ;  /* 0x0000000000017941 */ /* 0x000fea0003800000 */
.L_x_47:
[----:B------:R-:W-:Y:S01]  /*2890*/  @!P0 IMAD R37, R37, R40, R3 ;  /* 0x0000002825258224 */ /* 0x000fe200078e0203 */
[----:B------:R-:W-:Y:S01]  /*28a0*/  BSSY B1, `(.L_x_49) ;  /* 0x0000007000017945 */ /* 0x000fe20003800000 */
[----:B------:R-:W-:-:S03]  /*28b0*/  IMAD R8, R15, R54, RZ ;  /* 0x000000360f087224 */ /* 0x000fc600078e02ff */
[----:B------:R3:W-:Y:S01]  /*28c0*/  @!P0 STG.E.U8 desc[UR36][R20.64+0x9], R37 ;  /* 0x0000092514008986 */ /* 0x0007e2000c101124 */
[----:B------:R-:W-:Y:S05]  /*28d0*/  @P5 BRA `(.L_x_50) ;  /* 0x00000000000c5947 */ /* 0x000fea0003800000 */
[----:B------:R-:W4:Y:S02]  /*28e0*/  LDG.E.U8 R42, desc[UR36][R50.64+0x8] ;  /* 0x00000824322a7981 */ /* 0x000f24000c1e1100 */
[----:B----4-:R-:W-:-:S05]  /*28f0*/  PRMT R0, R42, 0x8880, RZ ;  /* 0x000088802a007816 */ /* 0x010fca00000000ff */
[----:B------:R-:W-:-:S07]  /*2900*/  IMAD R3, R0, R41, RZ ;  /* 0x0000002900037224 */ /* 0x000fce00078e02ff */
.L_x_50:
[----:B------:R-:W-:Y:S05]  /*2910*/  BSYNC B1 ;  /* 0x0000000000017941 */ /* 0x000fea0003800000 */
.L_x_49:
[----:B------:R-:W-:Y:S01]  /*2920*/  @!P5 IMAD R15, R38, R40, R3 ;  /* 0x00000028260fd224 */ /* 0x000fe200078e0203 */
[----:B------:R-:W-:Y:S01]  /*2930*/  BSSY B1, `(.L_x_51) ;  /* 0x0000009000017945 */ /* 0x000fe20003800000 */
[C---:B-1-3--:R-:W-:Y:S02]  /*2940*/  IMAD R21, R33.reuse, R55, R8 ;  /* 0x0000003721157224 */ /* 0x04afe400078e0208 */
[CC--:B------:R-:W-:Y:S01]  /*2950*/  IMAD.WIDE.U32 R12, R33.reuse, R54.reuse, R12 ;  /* 0x00000036210c7225 */ /* 0x0c0fe200078e000c */
[----:B------:R1:W-:Y:S03]  /*2960*/  @!P5 STG.E.U8 desc[UR36][R44.64+0x8], R15 ;  /* 0x0000080f2c00d986 */ /* 0x0003e6000c101124 */
[----:B------:R-:W-:Y:S01]  /*2970*/  IMAD.WIDE.U32 R8, R33, R54, R10 ;  /* 0x0000003621087225 */ /* 0x000fe200078e000a */
[----:B------:R-:W-:Y:S06]  /*2980*/  @P1 BRA `(.L_x_52) ;  /* 0x00000000000c1947 */ /* 0x000fec0003800000 */
[----:B------:R-:W3:Y:S02]  /*2990*/  LDG.E.U8 R42, desc[UR36][R50.64+0x9] ;  /* 0x00000924322a7981 */ /* 0x000ee4000c1e1100 */
[----:B---3--:R-:W-:-:S05]  /*29a0*/  PRMT R0, R42, 0x8880, RZ ;  /* 0x000088802a007816 */ /* 0x008fca00000000ff */
[----:B------:R-:W-:-:S07]  /*29b0*/  IMAD R3, R0, R41, RZ ;  /* 0x0000002900037224 */ /* 0x000fce00078e02ff */
.L_x_52:
[----:B------:R-:W-:Y:S05]  /*29c0*/  BSYNC B1 ;  /* 0x0000000000017941 */ /* 0x000fea0003800000 */
.L_x_51:
[----:B------:R-:W-:Y:S01]  /*29d0*/  @!P1 IMAD R39, R39, R40, R3 ;  /* 0x0000002827279224 */ /* 0x000fe200078e0203 */
[----:B------:R-:W-:Y:S01]  /*29e0*/  ISETP.GE.AND P2, PT, R53, 0x81, PT ;  /* 0x000000813500780c */ /* 0x000fe20003f46270 */
[----:B------:R-:W-:Y:S01]  /*29f0*/  BSSY B1, `(.L_x_53) ;  /* 0x000000c000017945 */ /* 0x000fe20003800000 */
[----:B------:R-:W-:Y:S02]  /*2a00*/  IADD3 R8, P5, R8, R56, RZ ;  /* 0x0000003808087210 */ /* 0x000fe40007fbe0ff */
[----:B------:R3:W-:Y:S01]  /*2a10*/  @!P1 STG.E.U8 desc[UR36][R44.64+0x9], R39 ;  /* 0x000009272c009986 */ /* 0x0007e2000c101124 */
[----:B------:R-:W-:Y:S02]  /*2a20*/  ISETP.LT.OR P1, PT, R58, 0x1, !P2 ;  /* 0x000000013a00780c */ /* 0x000fe40005721670 */
[----:B------:R-:W-:Y:S02]  /*2a30*/  IADD3.X R9, R57, R9, R21, P5, !PT ;  /* 0x0000000939097210 */ /* 0x000fe40002ffe415 */
[----:B------:R-:W-:-:S02]  /*2a40*/  ISETP.GE.AND P0, PT, R53, 0x89, PT ;  /* 0x000000893500780c */ /* 0x000fc40003f06270 */
[----:B------:R-:W-:Y:S02]  /*2a50*/  IADD3 R46, P4, P3, R46, R56, R12 ;  /* 0x000000382e2e7210 */ /* 0x000fe40007b9e00c */
[----:B------:R-:W-:-:S05]  /*2a60*/  ISETP.LT.OR P5, PT, R58, 0x2, !P2 ;  /* 0x000000023a00780c */ /* 0x000fca00057a1670 */
[----:B---3--:R-:W-:Y:S08]  /*2a70*/  @P1 BRA `(.L_x_54) ;  /* 0x00000000000c1947 */ /* 0x008ff00003800000 */
[----:B------:R-:W3:Y:S02]  /*2a80*/  LDG.E.U8 R42, desc[UR36][R8.64] ;  /* 0x00000024082a7981 */ /* 0x000ee4000c1e1100 */
[----:B---3--:R-:W-:-:S05]  /*2a90*/  PRMT R0, R42, 0x8880, RZ ;  /* 0x000088802a007816 */ /* 0x008fca00000000ff */
[----:B------:R-:W-:-:S07]  /*2aa0*/  IMAD R3, R0, R41, RZ ;  /* 0x0000002900037224 */ /* 0x000fce00078e02ff */
.L_x_54:
[----:B------:R-:W-:Y:S05]  /*2ab0*/  BSYNC B1 ;  /* 0x0000000000017941 */ /* 0x000fea0003800000 */
.L_x_53:
[----:B-1----:R-:W-:Y:S01]  /*2ac0*/  @!P1 IMAD R15, R24, R40, R3 ;  /* 0x00000028180f9224 */ /* 0x002fe200078e0203 */
[----:B------:R-:W-:Y:S01]  /*2ad0*/  BSSY B1, `(.L_x_55) ;  /* 0x0000007000017945 */ /* 0x000fe20003800000 */
[----:B------:R-:W-:-:S03]  /*2ae0*/  IMAD.IADD R12, R21, 0x1, R13 ;  /* 0x00000001150c7824 */ /* 0x000fc600078e020d */
[----:B------:R1:W-:Y:S01]  /*2af0*/  @!P1 STG.E.U8 desc[UR36][R6.64], R15 ;  /* 0x0000000f06009986 */ /* 0x0003e2000c101124 */
[----:B------:R-:W-:Y:S05]  /*2b00*/  @P5 BRA `(.L_x_56) ;  /* 0x00000000000c5947 */ /* 0x000fea0003800000 */
[----:B------:R-:W3:Y:S02]  /*2b10*/  LDG.E.U8 R42, desc[UR36][R8.64+0x1] ;  /* 0x00000124082a7981 */ /* 0x000ee4000c1e1100 */
[----:B---3--:R-:W-:-:S05]  /*2b20*/  PRMT R0, R42, 0x8880, RZ ;  /* 0x000088802a007816 */ /* 0x008fca00000000ff */
[----:B------:R-:W-:-:S07]  /*2b30*/  IMAD R3, R0, R41, RZ ;  /* 0x0000002900037224 */ /* 0x000fce00078e02ff */
.L_x_56:
[----:B------:R-:W-:Y:S05]  /*2b40*/  BSYNC B1 ;  /* 0x0000000000017941 */ /* 0x000fea0003800000 */
.L_x_55:
[C---:B------:R-:W-:Y:S01]  /*2b50*/  ISETP.LT.OR P1, PT, R58.reuse, 0x1, !P0 ;  /* 0x000000013a00780c */ /* 0x040fe20004721670 */
[----:B------:R-:W-:Y:S01]  /*2b60*/  @!P5 IMAD R25, R25, R40, R3 ;  /* 0x000000281919d224 */ /* 0x000fe200078e0203 */
[----:B------:R-:W-:Y:S01]  /*2b70*/  BSSY B1, `(.L_x_57) ;  /* 0x000000b000017945 */ /* 0x000fe20003800000 */
[----:B------:R-:W-:Y:S02]  /*2b80*/  IADD3.X R47, R11, R57, R12, P4, P3 ;  /* 0x000000390b2f7210 */ /* 0x000fe400027e640c */
[C---:B------:R-:W-:Y:S01]  /*2b90*/  ISETP.LT.OR P3, PT, R58.reuse, 0x9, !P2 ;  /* 0x000000093a00780c */ /* 0x040fe20005761670 */
[----:B------:R3:W-:Y:S01]  /*2ba0*/  @!P5 STG.E.U8 desc[UR36][R6.64+0x1], R25 ;  /* 0x000001190600d986 */ /* 0x0007e2000c101124 */
[C---:B------:R-:W-:Y:S02]  /*2bb0*/  ISETP.LT.OR P4, PT, R58.reuse, 0x2, !P0 ;  /* 0x000000023a00780c */ /* 0x040fe40004781670 */
[C---:B------:R-:W-:Y:S02]  /*2bc0*/  ISETP.LT.OR P2, PT, R58.reuse, 0xa, !P2 ;  /* 0x0000000a3a00780c */ /* 0x040fe40005741670 */
[----:B------:R-:W-:-:S02]  /*2bd0*/  ISETP.LT.OR P5, PT, R58, 0x9, !P0 ;  /* 0x000000093a00780c */ /* 0x000fc400047a1670 */
[----:B------:R-:W-:Y:S11]  /*2be0*/  @P1 BRA `(.L_x_58) ;  /* 0x00000000000c1947 */ /* 0x000ff60003800000 */
[----:B------:R-:W4:Y:S02]  /*2bf0*/  LDG.E.U8 R42, desc[UR36][R46.64] ;  /* 0x000000242e2a7981 */ /* 0x000f24000c1e1100 */
[----:B----4-:R-:W-:-:S05]  /*2c00*/  PRMT R0, R42, 0x8880, RZ ;  /* 0x000088802a007816 */ /* 0x010fca00000000ff */
[----:B------:R-:W-:-:S07]  /*2c10*/  IMAD R3, R0, R41, RZ ;  /* 0x0000002900037224 */ /* 0x000fce00078e02ff */
.L_x_58:
[----:B------:R-:W-:Y:S05]  /*2c20*/  BSYNC B1 ;  /* 0x0000000000017941 */ /* 0x000fea0003800000 */
.L_x_57:
[----:B------:R-:W-:Y:S01]  /*2c30*/  @!P1 IMAD R11, R26, R40, R3 ;  /* 0x000000281a0b9224 */ /* 0x000fe200078e0203 */
[----:B------:R-:W-:Y:S04]  /*2c40*/  BSSY B1, `(.L_x_59) ;  /* 0x0000006000017945 */ /* 0x000fe80003800000 */
[----:B------:R4:W-:Y:S01]  /*2c50*/  @!P1 STG.E.U8 desc[UR36][R4.64], R11 ;  /* 0x0000000b04009986 */ /* 0x0009e2000c101124 */
[----:B------:R-:W-:Y:S05]  /*2c60*/  @P4 BRA `(.L_x_60) ;  /* 0x00000000000c4947 */ /* 0x000fea0003800000 */
[----:B------:R-:W5:Y:S02]  /*2c70*/  LDG.E.U8 R42, desc[UR36][R46.64+0x1] ;  /* 0x000001242e2a7981 */ /* 0x000f64000c1e1100 */
[----:B-----5:R-:W-:-:S05]  /*2c80*/  PRMT R0, R42, 0x8880, RZ ;  /* 0x000088802a007816 */ /* 0x020fca00000000ff */
[----:B------:R-:W-:-:S07]  /*2c90*/  IMAD R3, R0, R41, RZ ;  /* 0x0000002900037224 */ /* 0x000fce00078e02ff */
.L_x_60:
[----:B------:R-:W-:Y:S05]  /*2ca0*/  BSYNC B1 ;  /* 0x0000000000017941 */ /* 0x000fea0003800000 */
.L_x_59:
[----:B------:R-:W-:Y:S01]  /*2cb0*/  @!P4 IMAD R27, R27, R40, R3 ;  /* 0x000000281b1bc224 */ /* 0x000fe200078e0203 */
[----:B------:R-:W-:Y:S04]  /*2cc0*/  BSSY B1, `(.L_x_61) ;  /* 0x0000006000017945 */ /* 0x000fe80003800000 */
[----:B------:R0:W-:Y:S01]  /*2cd0*/  @!P4 STG.E.U8 desc[UR36][R4.64+0x1], R27 ;  /* 0x0000011b0400c986 */ /* 0x0001e2000c101124 */
[----:B------:R-:W-:Y:S05]  /*2ce0*/  @P3 BRA `(.L_x_62) ;  /* 0x00000000000c3947 */ /* 0x000fea0003800000 */
[----:B------:R-:W5:Y:S02]  /*2cf0*/  LDG.E.U8 R42, desc[UR36][R8.64+0x8] ;  /* 0x00000824082a7981 */ /* 0x000f64000c1e1100 */
[----:B-----5:R-:W-:-:S05]  /*2d00*/  PRMT R0, R42, 0x8880, RZ ;  /* 0x000088802a007816 */ /* 0x020fca00000000ff */
[----:B------:R-:W-:-:S07]  /*2d10*/  IMAD R3, R0, R41, RZ ;  /* 0x0000002900037224 */ /* 0x000fce00078e02ff */
.L_x_62:
[----:B------:R-:W-:Y:S05]  /*2d20*/  BSYNC B1 ;  /* 0x0000000000017941 */ /* 0x000fea0003800000 */
.L_x_61:
[----:B----4-:R-:W-:Y:S01]  /*2d30*/  @!P3 IMAD R11, R28, R40, R3 ;  /* 0x000000281c0bb224 */ /* 0x010fe200078e0203 */
[----:B------:R-:W-:Y:S04]  /*2d40*/  BSSY B1, `(.L_x_63) ;  /* 0x0000006000017945 */ /* 0x000fe80003800000 */
[----:B------:R4:W-:Y:S01]  /*2d50*/  @!P3 STG.E.U8 desc[UR36][R6.64+0x8], R11 ;  /* 0x0000080b0600b986 */ /* 0x0009e2000c101124 */
[----:B------:R-:W-:Y:S05]  /*2d60*/  @P2 BRA `(.L_x_64) ;  /* 0x00000000000c2947 */ /* 0x000fea0003800000 */
[----:B------:R-:W5:Y:S02]  /*2d70*/  LDG.E.U8 R42, desc[UR36][R8.64+0x9] ;  /* 0x00000924082a7981 */ /* 0x000f64000c1e1100 */
[----:B-----5:R-:W-:-:S05]  /*2d80*/  PRMT R0, R42, 0x8880, RZ ;  /* 0x000088802a007816 */ /* 0x020fca00000000ff */
[----:B------:R-:W-:-:S07]  /*2d90*/  IMAD R3, R0, R41, RZ ;  /* 0x0000002900037224 */ /* 0x000fce00078e02ff */
.L_x_64:
[----:B------:R-:W-:Y:S05]  /*2da0*/  BSYNC B1 ;  /* 0x0000000000017941 */ /* 0x000fea0003800000 */
.L_x_63:
[----:B------:R-:W-:Y:S01]  /*2db0*/  @!P2 IMAD R29, R29, R40, R3 ;  /* 0x000000281d1da224 */ /* 0x000fe200078e0203 */
[----:B------:R-:W-:Y:S04]  /*2dc0*/  BSSY B1, `(.L_x_65) ;  /* 0x0000006000017945 */ /* 0x000fe80003800000 */
[----:B------:R0:W-:Y:S01]  /*2dd0*/  @!P2 STG.E.U8 desc[UR36][R6.64+0x9], R29 ;  /* 0x0000091d0600a986 */ /* 0x0001e2000c101124 */
[----:B------:R-:W-:Y:S05]  /*2de0*/  @P5 BRA `(.L_x_66) ;  /* 0x00000000000c5947 */ /* 0x000fea0003800000 */
[----:B------:R-:W5:Y:S02]  /*2df0*/  LDG.E.U8 R42, desc[UR36][R46.64+0x8] ;  /* 0x000008242e2a7981 */ /* 0x000f64000c1e1100 */
[----:B-----5:R-:W-:-:S05]  /*2e00*/  PRMT R0, R42, 0x8880, RZ ;  /* 0x000088802a007816 */ /* 0x020fca00000000ff */
[----:B------:R-:W-:-:S07]  /*2e10*/  IMAD R3, R0, R41, RZ ;  /* 0x0000002900037224 */ /* 0x000fce00078e02ff */
.L_x_66:
[----:B------:R-:W-:Y:S05]  /*2e20*/  BSYNC B1 ;  /* 0x0000000000017941 */ /* 0x000fea0003800000 */
.L_x_65:
[----:B01-34-:R-:W-:Y:S01]  /*2e30*/  @!P5 IMAD R7, R30, R40, R3 ;  /* 0x000000281e07d224 */ /* 0x01bfe200078e0203 */
[----:B------:R-:W-:Y:S01]  /*2e40*/  ISETP.LT.OR P0, PT, R58, 0xa, !P0 ;  /* 0x0000000a3a00780c */ /* 0x000fe20004701670 */
[----:B------:R-:W-:Y:S03]  /*2e50*/  BSSY B1, `(.L_x_67) ;  /* 0x0000006000017945 */ /* 0x000fe60003800000 */
[----:B------:R0:W-:Y:S09]  /*2e60*/  @!P5 STG.E.U8 desc[UR36][R4.64+0x8], R7 ;  /* 0x000008070400d986 */ /* 0x0001f2000c101124 */
[----:B------:R-:W-:Y:S05]  /*2e70*/  @P0 BRA `(.L_x_68) ;  /* 0x00000000000c0947 */ /* 0x000fea0003800000 */
[----:B------:R-:W3:Y:S02]  /*2e80*/  LDG.E.U8 R42, desc[UR36][R46.64+0x9] ;  /* 0x000009242e2a7981 */ /* 0x000ee4000c1e1100 */
[----:B---3--:R-:W-:-:S05]  /*2e90*/  PRMT R0, R42, 0x8880, RZ ;  /* 0x000088802a007816 */ /* 0x008fca00000000ff */
[----:B------:R-:W-:-:S07]  /*2ea0*/  IMAD R3, R0, R41, RZ ;  /* 0x0000002900037224 */ /* 0x000fce00078e02ff */
.L_x_68:
[----:B------:R-:W-:Y:S05]  /*2eb0*/  BSYNC B1 ;  /* 0x0000000000017941 */ /* 0x000fea0003800000 */
.L_x_67:
[----:B------:R-:W-:Y:S01]  /*2ec0*/  IMAD R3, R31, R40, R3 ;  /* 0x000000281f037224 */ /* 0x000fe200078e0203 */
[----:B------:R-:W-:Y:S06]  /*2ed0*/  @P0 BRA `(.L_x_69) ;  /* 0x0000000000d80947 */ /* 0x000fec0003800000 */
[----:B------:R1:W-:Y:S01]  /*2ee0*/  STG.E.U8 desc[UR36][R4.64+0x9], R3 ;  /* 0x0000090304007986 */ /* 0x0003e2000c101124 */
[----:B------:R-:W-:Y:S05]  /*2ef0*/  BRA `(.L_x_69) ;  /* 0x0000000000d07947 */ /* 0x000fea0003800000 */
.L_x_36:
[C---:B------:R-:W-:Y:S02]  /*2f00*/  ISETP.GE.AND P2, PT, R53.reuse, 0x1, PT ;  /* 0x000000013500780c */ /* 0x040fe40003f46270 */
[----:B------:R-:W-:Y:S02]  /*2f10*/  ISETP.GE.AND P1, PT, R53, 0x9, PT ;  /* 0x000000093500780c */ /* 0x000fe40003f26270 */
[C---:B------:R-:W-:Y:S02]  /*2f20*/  ISETP.LT.OR P3, PT, R58.reuse, 0x1, !P2 ;  /* 0x000000013a00780c */ /* 0x040fe40005761670 */
[C---:B------:R-:W-:Y:S02]  /*2f30*/  ISETP.LT.OR P0, PT, R58.reuse, 0x2, !P2 ;  /* 0x000000023a00780c */ /* 0x040fe40005701670 */
[C---:B------:R-:W-:Y:S02]  /*2f40*/  ISETP.LT.OR P5, PT, R58.reuse, 0x1, !P1 ;  /* 0x000000013a00780c */ /* 0x040fe40004fa1670 */
[----:B------:R-:W-:-:S02]  /*2f50*/  ISETP.LT.OR P4, PT, R58, 0x9, !P2 ;  /* 0x000000093a00780c */ /* 0x000fc40005781670 */
[----:B------:R-:W-:-:S05]  /*2f60*/  ISETP.LT.OR P2, PT, R58, 0xa, !P2 ;  /* 0x0000000a3a00780c */ /* 0x000fca0005741670 */
[-C--:B------:R-:W-:Y:S02]  /*2f70*/  @!P3 IMAD R3, R32, R40.reuse, RZ ;  /* 0x000000282003b224 */ /* 0x080fe400078e02ff */
[-C--:B------:R-:W-:Y:S02]  /*2f80*/  @!P0 IMAD R33, R33, R40.reuse, RZ ;  /* 0x0000002821218224 */ /* 0x080fe400078e02ff */
[-C--:B------:R-:W-:Y:S01]  /*2f90*/  @!P5 IMAD R9, R34, R40.reuse, RZ ;  /* 0x000000282209d224 */ /* 0x080fe200078e02ff */
[----:B------:R0:W-:Y:S01]  /*2fa0*/  @!P3 STG.E.U8 desc[UR36][R20.64], R3 ;  /* 0x000000031400b986 */ /* 0x0001e2000c101124 */
[----:B------:R-:W-:Y:S01]  /*2fb0*/  ISETP.LT.OR P3, PT, R58, 0x2, !P1 ;  /* 0x000000023a00780c */ /* 0x000fe20004f61670 */
[-C--:B------:R-:W-:Y:S02]  /*2fc0*/  @!P4 IMAD R11, R36, R40.reuse, RZ ;  /* 0x00000028240bc224 */ /* 0x080fe400078e02ff */
[----:B------:R-:W-:Y:S01]  /*2fd0*/  @!P0 STG.E.U8 desc[UR36][R20.64+0x1], R33 ;  /* 0x0000012114008986 */ /* 0x000fe2000c101124 */
[----:B------:R-:W-:Y:S01]  /*2fe0*/  ISETP.GE.AND P0, PT, R53, 0x81, PT ;  /* 0x000000813500780c */ /* 0x000fe20003f06270 */
[----:B------:R-:W-:-:S02]  /*2ff0*/  @!P2 IMAD R37, R37, R40, RZ ;  /* 0x000000282525a224 */ /* 0x000fc400078e02ff */
[----:B------:R1:W-:Y:S01]  /*3000*/  @!P5 STG.E.U8 desc[UR36][R44.64], R9 ;  /* 0x000000092c00d986 */ /* 0x0003e2000c101124 */
[C---:B------:R-:W-:Y:S02]  /*3010*/  ISETP.LT.OR P5, PT, R58.reuse, 0x9, !P1 ;  /* 0x000000093a00780c */ /* 0x040fe40004fa1670 */
[----:B------:R-:W-:-:S03]  /*3020*/  ISETP.LT.OR P1, PT, R58, 0xa, !P1 ;  /* 0x0000000a3a00780c */ /* 0x000fc60004f21670 */
[----:B------:R-:W-:-:S05]  /*3030*/  @!P3 IMAD R35, R35, R40, RZ ;  /* 0x000000282323b224 */ /* 0x000fca00078e02ff */
[----:B------:R-:W-:Y:S01]  /*3040*/  @!P3 STG.E.U8 desc[UR36][R44.64+0x1], R35 ;  /* 0x000001232c00b986 */ /* 0x000fe2000c101124 */
[----:B------:R-:W-:Y:S02]  /*3050*/  ISETP.LT.OR P3, PT, R58, 0x1, !P0 ;  /* 0x000000013a00780c */ /* 0x000fe40004761670 */
[-C--:B0-----:R-:W-:Y:S01]  /*3060*/  @!P5 IMAD R3, R38, R40.reuse, RZ ;  /* 0x000000282603d224 */ /* 0x081fe200078e02ff */
[----:B------:R0:W-:Y:S01]  /*3070*/  @!P4 STG.E.U8 desc[UR36][R20.64+0x8], R11 ;  /* 0x0000080b1400c986 */ /* 0x0001e2000c101124 */
[----:B------:R-:W-:Y:S01]  /*3080*/  ISETP.LT.OR P4, PT, R58, 0x2, !P0 ;  /* 0x000000023a00780c */ /* 0x000fe20004781670 */
[----:B------:R-:W-:Y:S02]  /*3090*/  @!P1 IMAD R39, R39, R40, RZ ;  /* 0x0000002827279224 */ /* 0x000fe400078e02ff */
[----:B------:R-:W-:Y:S01]  /*30a0*/  @!P2 STG.E.U8 desc[UR36][R20.64+0x9], R37 ;  /* 0x000009251400a986 */ /* 0x000fe2000c101124 */
[----:B------:R-:W-:-:S03]  /*30b0*/  ISETP.GE.AND P2, PT, R53, 0x89, PT ;  /* 0x000000893500780c */ /* 0x000fc60003f46270 */
[----:B------:R-:W-:Y:S01]  /*30c0*/  @!P5 STG.E.U8 desc[UR36][R44.64+0x8], R3 ;  /* 0x000008032c00d986 */ /* 0x000fe2000c101124 */
[----:B------:R-:W-:Y:S01]  /*30d0*/  ISETP.LT.OR P5, PT, R58, 0x9, !P2 ;  /* 0x000000093a00780c */ /* 0x000fe200057a1670 */
[-C--:B-1----:R-:W-:Y:S02]  /*30e0*/  @!P3 IMAD R9, R24, R40.reuse, RZ ;  /* 0x000000281809b224 */ /* 0x082fe400078e02ff */
[----:B------:R-:W-:Y:S01]  /*30f0*/  @!P1 STG.E.U8 desc[UR36][R44.64+0x9], R39 ;  /* 0x000009272c009986 */ /* 0x000fe2000c101124 */
[C---:B------:R-:W-:Y:S01]  /*3100*/  ISETP.LT.OR P1, PT, R58.reuse, 0x1, !P2 ;  /* 0x000000013a00780c */ /* 0x040fe20005721670 */
[----:B------:R-:W-:Y:S02]  /*3110*/  @!P4 IMAD R25, R25, R40, RZ ;  /* 0x000000281919c224 */ /* 0x000fe400078e02ff */
[----:B------:R1:W-:Y:S01]  /*3120*/  @!P3 STG.E.U8 desc[UR36][R6.64], R9 ;  /* 0x000000090600b986 */ /* 0x0003e2000c101124 */
[C---:B------:R-:W-:Y:S02]  /*3130*/  ISETP.LT.OR P3, PT, R58.reuse, 0x9, !P0 ;  /* 0x000000093a00780c */ /* 0x040fe40004761670 */
[C---:B------:R-:W-:Y:S01]  /*3140*/  ISETP.LT.OR P0, PT, R58.reuse, 0xa, !P0 ;  /* 0x0000000a3a00780c */ /* 0x040fe20004701670 */
[----:B------:R2:W-:Y:S01]  /*3150*/  @!P4 STG.E.U8 desc[UR36][R6.64+0x1], R25 ;  /* 0x000001190600c986 */ /* 0x0005e2000c101124 */
[----:B------:R-:W-:-:S02]  /*3160*/  ISETP.LT.OR P4, PT, R58, 0x2, !P2 ;  /* 0x000000023a00780c */ /* 0x000fc40005781670 */
[----:B------:R-:W-:-:S03]  /*3170*/  ISETP.LT.OR P2, PT, R58, 0xa, !P2 ;  /* 0x0000000a3a00780c */ /* 0x000fc60005741670 */
[-C--:B0-----:R-:W-:Y:S02]  /*3180*/  @!P1 IMAD R11, R26, R40.reuse, RZ ;  /* 0x000000281a0b9224 */ /* 0x081fe400078e02ff */
[-C--:B-1----:R-:W-:Y:S02]  /*3190*/  @!P5 IMAD R9, R30, R40.reuse, RZ ;  /* 0x000000281e09d224 */ /* 0x082fe400078e02ff */
[-C--:B------:R-:W-:Y:S01]  /*31a0*/  @!P3 IMAD R3, R28, R40.reuse, RZ ;  /* 0x000000281c03b224 */ /* 0x080fe200078e02ff */
[----:B------:R2:W-:Y:S01]  /*31b0*/  @!P1 STG.E.U8 desc[UR36][R4.64], R11 ;  /* 0x0000000b04009986 */ /* 0x0005e2000c101124 */
[-C--:B------:R-:W-:Y:S02]  /*31c0*/  @!P0 IMAD R29, R29, R40.reuse, RZ ;  /* 0x000000281d1d8224 */ /* 0x080fe400078e02ff */
[-C--:B------:R-:W-:Y:S02]  /*31d0*/  @!P4 IMAD R27, R27, R40.reuse, RZ ;  /* 0x000000281b1bc224 */ /* 0x080fe400078e02ff */
[----:B------:R-:W-:-:S03]  /*31e0*/  @!P2 IMAD R31, R31, R40, RZ ;  /* 0x000000281f1fa224 */ /* 0x000fc600078e02ff */
[----:B------:R2:W-:Y:S04]  /*31f0*/  @!P4 STG.E.U8 desc[UR36][R4.64+0x1], R27 ;  /* 0x0000011b0400c986 */ /* 0x0005e8000c101124 */
[----:B------:R2:W-:Y:S04]  /*3200*/  @!P3 STG.E.U8 desc[UR36][R6.64+0x8], R3 ;  /* 0x000008030600b986 */ /* 0x0005e8000c101124 */
[----:B------:R2:W-:Y:S04]  /*3210*/  @!P0 STG.E.U8 desc[UR36][R6.64+0x9], R29 ;  /* 0x0000091d06008986 */ /* 0x0005e8000c101124 */
[----:B------:R2:W-:Y:S04]  /*3220*/  @!P5 STG.E.U8 desc[UR36][R4.64+0x8], R9 ;  /* 0x000008090400d986 */ /* 0x0005e8000c101124 */
[----:B------:R2:W-:Y:S02]  /*3230*/  @!P2 STG.E.U8 desc[UR36][R4.64+0x9], R31 ;  /* 0x0000091f0400a986 */ /* 0x0005e4000c101124 */
.L_x_69:
[----:B------:R-:W-:Y:S05]  /*3240*/  BSYNC B0 ;  /* 0x0000000000007941 */ /* 0x000fea0003800000 */
.L_x_35:
[----:B------:R-:W-:Y:S01]  /*3250*/  ULDC UR4, c[0x0][0xc] ;  /* 0x0000030000047ab9 */ /* 0x000fe20000000800 */
[----:B------:R-:W-:Y:S01]  /*3260*/  ULDC UR5, c[0x0][0x10] ;  /* 0x0000040000057ab9 */ /* 0x000fe20000000800 */
[----:B012---:R-:W0:Y:S01]  /*3270*/  LDC R5, c[0x0][0x14] ;  /* 0x00000500ff057b82 */ /* 0x007e220000000800 */
[----:B------:R-:W-:Y:S01]  /*3280*/  UIMAD.WIDE.U32 UR4, UR4, UR5, URZ ;  /* 0x00000005040472a5 */ /* 0x000fe2000f8e003f */
[----:B------:R-:W-:Y:S01]  /*3290*/  IMAD.MOV.U32 R3, RZ, RZ, R17 ;  /* 0x000000ffff037224 */ /* 0x000fe200078e0011 */
[----:B------:R-:W-:Y:S01]  /*32a0*/  PRMT R0, RZ, 0x7610, R0 ;  /* 0x00007610ff007816 */ /* 0x000fe20000000000 */
[----:B------:R-:W-:Y:S02]  /*32b0*/  IMAD.MOV.U32 R46, RZ, RZ, -0x1 ;  /* 0xffffffffff2e7424 */ /* 0x000fe400078e00ff */
[----:B------:R-:W-:Y:S02]  /*32c0*/  IMAD.MOV.U32 R47, RZ, RZ, -0x1 ;  /* 0xffffffffff2f7424 */ /* 0x000fe400078e00ff */
[----:B0-----:R-:W-:-:S04]  /*32d0*/  IMAD.WIDE.U32 R2, R5, UR4, R2 ;  /* 0x0000000405027c25 */ /* 0x001fc8000f8e0002 */
[----:B------:R-:W-:Y:S01]  /*32e0*/  IMAD R5, R5, UR5, RZ ;  /* 0x0000000505057c24 */ /* 0x000fe2000f8e02ff */
[----:B------:R-:W-:Y:S02]  /*32f0*/  ULDC.64 UR4, c[0x0][0x650] ;  /* 0x0001940000047ab9 */ /* 0x000fe40000000a00 */
[----:B------:R-:W-:Y:S01]  /*3300*/  ISETP.GE.U32.AND P0, PT, R2, UR4, PT ;  /* 0x0000000402007c0c */ /* 0x000fe2000bf06070 */
[----:B------:R-:W-:-:S05]  /*3310*/  IMAD.IADD R17, R3, 0x1, R5 ;  /* 0x0000000103117824 */ /* 0x000fca00078e0205 */
[----:B------:R-:W-:-:S13]  /*3320*/  ISETP.GE.U32.AND.EX P0, PT, R17, UR5, PT, P0 ;  /* 0x0000000511007c0c */ /* 0x000fda000bf06100 */
[----:B------:R-:W-:Y:S05]  /*3330*/  @P0 BRA `(.L_x_70) ;  /* 0x0000000400680947 */ /* 0x000fea0003800000 */
[----:B------:R-:W0:Y:S01]  /*3340*/  S2R R12, SR_CTAID.X ;  /* 0x00000000000c7919 */ /* 0x000e220000002500 */
[----:B------:R-:W1:Y:S01]  /*3350*/  LDC.64 R10, c[0x0][0x628] ;  /* 0x00018a00ff0a7b82 */ /* 0x000e620000000a00 */
[----:B------:R-:W-:Y:S01]  /*3360*/  ULDC UR4, c[0x0][0x150] ;  /* 0x0000540000047ab9 */ /* 0x000fe20000000800 */
[----:B------:R-:W-:Y:S01]  /*3370*/  IMAD.MOV.U32 R8, RZ, RZ, R2 ;  /* 0x000000ffff087224 */ /* 0x000fe200078e0002 */
[----:B------:R-:W2:Y:S01]  /*3380*/  S2R R24, SR_CTAID.Y ;  /* 0x0000000000187919 */ /* 0x000ea20000002600 */
[----:B------:R-:W-:-:S04]  /*3390*/  IMAD.MOV.U32 R9, RZ, RZ, R17 ;  /* 0x000000ffff097224 */ /* 0x000fc800078e0011 */
[----:B------:R-:W3:Y:S08]  /*33a0*/  LDC R21, c[0x0][0x144] ;  /* 0x00005100ff157b82 */ /* 0x000ef00000000800 */
[----:B------:R-:W4:Y:S08]  /*33b0*/  LDC R0, c[0x0][0x630] ;  /* 0x00018c00ff007b82 */ /* 0x000f300000000800 */
[----:B------:R-:W2:Y:S01]  /*33c0*/  LDC.64 R14, c[0x0][0x620] ;  /* 0x00018800ff0e7b82 */ /* 0x000ea20000000a00 */
[----:B-1----:R-:W-:-:S04]  /*33d0*/  ISETP.NE.U32.AND P0, PT, R10, RZ, PT ;  /* 0x000000ff0a00720c */ /* 0x002fc80003f05070 */
[----:B------:R-:W-:Y:S02]  /*33e0*/  ISETP.NE.AND.EX P0, PT, R11, RZ, PT, P0 ;  /* 0x000000ff0b00720c */ /* 0x000fe40003f05300 */
[----:B0-----:R-:W-:-:S05]  /*33f0*/  I2FP.F32.U32 R3, R12 ;  /* 0x0000000c00037245 */ /* 0x001fca0000201000 */
[----:B------:R-:W-:-:S04]  /*3400*/  FMUL R3, R3, UR4 ;  /* 0x0000000403037c20 */ /* 0x000fc80008400000 */
[----:B------:R0:W1:Y:S02]  /*3410*/  F2I.U32.TRUNC.NTZ R20, R3 ;  /* 0x0000000300147305 */ /* 0x000064000020f000 */
[----:B---34-:R-:W-:Y:S05]  /*3420*/  @!P0 BRA `(.L_x_71) ;  /* 0x0000000000288947 */ /* 0x018fea0003800000 */
[----:B0-----:R-:W0:Y:S02]  /*3430*/  LDC R3, c[0x0][0x634] ;  /* 0x00018d00ff037b82 */ /* 0x001e240000000800 */
        /* <DEDUP_REMOVED lines=9> */
.L_x_71:
[-CC-:B------:R-:W-:Y:S01]  /*34d0*/  SHF.R.U64 R47, R8, R0.reuse, R9.reuse ;  /* 0x00000000082f7219 */ /* 0x180fe20000001209 */
[----:B------:R-:W3:Y:S01]  /*34e0*/  LDC.64 R30, c[0x0][0x640] ;  /* 0x00019000ff1e7b82 */ /* 0x000ee20000000a00 */
[----:B------:R-:W-:Y:S01]  /*34f0*/  SHF.R.U32.HI R0, RZ, R0, R9 ;  /* 0x00000000ff007219 */ /* 0x000fe20000011609 */
[----:B-1----:R-:W-:Y:S01]  /*3500*/  IMAD.MOV R20, RZ, RZ, -R20 ;  /* 0x000000ffff147224 */ /* 0x002fe200078e0a14 */
[----:B------:R-:W-:Y:S01]  /*3510*/  IADD3 R7, P0, RZ, -R47, RZ ;  /* 0x8000002fff077210 */ /* 0x000fe20007f1e0ff */
[----:B------:R-:W-:Y:S02]  /*3520*/  ULDC UR4, c[0x0][0x154] ;  /* 0x0000550000047ab9 */ /* 0x000fe40000000800 */
[----:B------:R-:W-:Y:S02]  /*3530*/  IMAD R26, R21, R20, R12 ;  /* 0x00000014151a7224 */ /* 0x000fe400078e020c */
[----:B------:R-:W1:Y:S01]  /*3540*/  LDC R6, c[0x0][0x618] ;  /* 0x00018600ff067b82 */ /* 0x000e620000000800 */
[----:B0-----:R-:W-:-:S04]  /*3550*/  IMAD.X R3, RZ, RZ, ~R0, P0 ;  /* 0x000000ffff037224 */ /* 0x001fc800000e0e00 */
[-C--:B--2---:R-:W-:Y:S02]  /*3560*/  IMAD R0, R3, R14.reuse, RZ ;  /* 0x0000000e03007224 */ /* 0x084fe400078e02ff */
[----:B------:R-:W-:Y:S01]  /*3570*/  IMAD.MOV.U32 R3, RZ, RZ, R17 ;  /* 0x000000ffff037224 */ /* 0x000fe200078e0011 */
[----:B------:R-:W0:Y:S01]  /*3580*/  LDC R8, c[0x0][0x608] ;  /* 0x00018200ff087b82 */ /* 0x000e220000000800 */
[----:B------:R-:W-:-:S04]  /*3590*/  IMAD.WIDE.U32 R4, R7, R14, R2 ;  /* 0x0000000e07047225 */ /* 0x000fc800078e0002 */
[----:B------:R-:W-:-:S03]  /*35a0*/  IMAD R3, R7, R15, R0 ;  /* 0x0000000f07037224 */ /* 0x000fc600078e0200 */
[----:B------:R-:W2:Y:S01]  /*35b0*/  LDC R28, c[0x0][0x658] ;  /* 0x00019600ff1c7b82 */ /* 0x000ea20000000800 */
[----:B------:R-:W-:Y:S01]  /*35c0*/  I2FP.F32.U32 R0, R24 ;  /* 0x0000001800007245 */ /* 0x000fe20000201000 */
[----:B------:R-:W-:Y:S01]  /*35d0*/  IMAD.MOV.U32 R7, RZ, RZ, 0x1 ;  /* 0x00000001ff077424 */ /* 0x000fe200078e00ff */
[----:B---3--:R-:W-:Y:S01]  /*35e0*/  ISETP.NE.U32.AND P0, PT, R30, RZ, PT ;  /* 0x000000ff1e00720c */ /* 0x008fe20003f05070 */
[----:B------:R-:W-:Y:S02]  /*35f0*/  IMAD.IADD R3, R5, 0x1, R3 ;  /* 0x0000000105037824 */ /* 0x000fe400078e0203 */
[----:B------:R-:W-:Y:S01]  /*3600*/  FMUL R0, R0, UR4 ;  /* 0x0000000400007c20 */ /* 0x000fe20008400000 */
[----:B------:R-:W-:Y:S01]  /*3610*/  ISETP.NE.AND.EX P0, PT, R31, RZ, PT, P0 ;  /* 0x000000ff1f00720c */ /* 0x000fe20003f05300 */
[----:B------:R-:W3:Y:S01]  /*3620*/  LDC R15, c[0x0][0x148] ;  /* 0x00005200ff0f7b82 */ /* 0x000ee20000000800 */
[-CC-:B-1----:R-:W-:Y:S01]  /*3630*/  SHF.R.U64 R12, R4, R6.reuse, R3.reuse ;  /* 0x00000006040c7219 */ /* 0x182fe20000001203 */
[----:B------:R1:W4:Y:S01]  /*3640*/  F2I.U32.TRUNC.NTZ R13, R0 ;  /* 0x00000000000d7305 */ /* 0x000322000020f000 */
[----:B------:R-:W-:Y:S01]  /*3650*/  SHF.R.U32.HI R3, RZ, R6, R3 ;  /* 0x00000006ff037219 */ /* 0x000fe20000011603 */
[----:B------:R-:W-:-:S04]  /*3660*/  IMAD.MOV.U32 R5, RZ, RZ, -0x1 ;  /* 0xffffffffff057424 */ /* 0x000fc800078e00ff */
[----:B------:R-:W1:Y:S01]  /*3670*/  LDC R20, c[0x0][0x600] ;  /* 0x00018000ff147b82 */ /* 0x000e620000000800 */
[-CC-:B0-----:R-:W-:Y:S02]  /*3680*/  SHF.R.U64 R10, R12, R8.reuse, R3.reuse ;  /* 0x000000080c0a7219 */ /* 0x181fe40000001203 */
[----:B------:R-:W-:-:S05]  /*3690*/  SHF.R.U32.HI R3, RZ, R8, R3 ;  /* 0x00000008ff037219 */ /* 0x000fca0000011603 */
[----:B------:R-:W0:Y:S01]  /*36a0*/  LDC R21, c[0x0][0x648] ;  /* 0x00019200ff157b82 */ /* 0x000e220000000800 */
[-C--:B--2---:R-:W-:Y:S02]  /*36b0*/  SHF.L.U32 R4, R5, R28.reuse, RZ ;  /* 0x0000001c05047219 */ /* 0x084fe400000006ff */
[-CC-:B------:R-:W-:Y:S02]  /*36c0*/  SHF.R.U64 R14, R10, R28.reuse, R3.reuse ;  /* 0x0000001c0a0e7219 */ /* 0x180fe40000001203 */
[----:B------:R-:W-:Y:S02]  /*36d0*/  SHF.R.U32.HI R5, RZ, R28, R3 ;  /* 0x0000001cff057219 */ /* 0x000fe40000011603 */
[----:B------:R-:W-:Y:S01]  /*36e0*/  LOP3.LUT R43, RZ, R4, RZ, 0x33, !PT ;  /* 0x00000004ff2b7212 */ /* 0x000fe200078e33ff */
[----:B------:R-:W2:Y:S01]  /*36f0*/  LDC R25, c[0x0][0x638] ;  /* 0x00018e00ff197b82 */ /* 0x000ea20000000800 */
[----:B------:R-:W-:Y:S01]  /*3700*/  SHF.L.U32 R28, R7, R28, RZ ;  /* 0x0000001c071c7219 */ /* 0x000fe200000006ff */
[----:B------:R-:W-:-:S06]  /*3710*/  IMAD.MOV.U32 R4, RZ, RZ, R14 ;  /* 0x000000ffff047224 */ /* 0x000fcc00078e000e */
[----:B------:R-:W0:Y:S01]  /*3720*/  LDC R27, c[0x0][0x610] ;  /* 0x00018400ff1b7b82 */ /* 0x000e220000000800 */
[----:B----4-:R-:W-:Y:S05]  /*3730*/  @!P0 BRA `(.L_x_72) ;  /* 0x0000000000288947 */ /* 0x010fea0003800000 */
        /* <DEDUP_REMOVED lines=10> */
.L_x_72:
[----:B------:R-:W-:Y:S01]  /*37e0*/  ISETP.NE.AND P0, PT, R16, 0x1, PT ;  /* 0x000000011000780c */ /* 0x000fe20003f05270 */
[----:B------:R-:W-:Y:S01]  /*37f0*/  IMAD.MOV R13, RZ, RZ, -R13 ;  /* 0x000000ffff0d7224 */ /* 0x000fe200078e0a0d */
[----:B01----:R-:W-:Y:S01]  /*3800*/  SHF.R.U64 R0, R4, R21, R5 ;  /* 0x0000001504007219 */ /* 0x003fe20000001205 */
[----:B------:R-:W-:Y:S01]  /*3810*/  VIADD R5, R20, 0xffffffff ;  /* 0xffffffff14057836 */ /* 0x000fe20000000000 */
[----:B------:R-:W-:-:S03]  /*3820*/  LOP3.LUT R43, R10, R43, RZ, 0xc0, !PT ;  /* 0x0000002b0a2b7212 */ /* 0x000fc600078ec0ff */
[----:B------:R-:W-:Y:S01]  /*3830*/  IMAD.MOV R3, RZ, RZ, -R0 ;  /* 0x000000ffff037224 */ /* 0x000fe200078e0a00 */
[----:B------:R-:W-:Y:S01]  /*3840*/  LOP3.LUT R5, R12, R5, RZ, 0xc0, !PT ;  /* 0x000000050c057212 */ /* 0x000fe200078ec0ff */
[----:B------:R-:W-:Y:S02]  /*3850*/  IMAD R43, R28, R0, R43 ;  /* 0x000000001c2b7224 */ /* 0x000fe400078e022b */
[----:B--2---:R-:W-:Y:S02]  /*3860*/  IMAD R0, R3, R25, R14 ;  /* 0x0000001903007224 */ /* 0x004fe400078e020e */
[----:B---3--:R-:W-:Y:S02]  /*3870*/  @P0 IMAD R26, R15, R13, R24 ;  /* 0x0000000d0f1a0224 */ /* 0x008fe400078e0218 */
[----:B------:R-:W-:Y:S02]  /*3880*/  IMAD R4, R0, R20, R5 ;  /* 0x0000001400047224 */ /* 0x000fe400078e0205 */
[----:B------:R-:W-:-:S02]  /*3890*/  IMAD R43, R43, R27, R26 ;  /* 0x0000001b2b2b7224 */ /* 0x000fc400078e021a */
[----:B------:R-:W-:-:S03]  /*38a0*/  IMAD.MOV.U32 R3, RZ, RZ, 0x1 ;  /* 0x00000001ff037424 */ /* 0x000fc600078e00ff */
[----:B------:R-:W-:Y:S02]  /*38b0*/  SEL R46, R4, R43, !P0 ;  /* 0x0000002b042e7207 */ /* 0x000fe40004000000 */
[----:B------:R-:W-:Y:S02]  /*38c0*/  PRMT R0, R3, 0x7610, R0 ;  /* 0x0000761003007816 */ /* 0x000fe40000000000 */
[----:B------:R-:W-:-:S07]  /*38d0*/  SEL R43, R43, R4, !P0 ;  /* 0x000000042b2b7207 */ /* 0x000fce0004000000 */
.L_x_70:
[----:B------:R-:W-:-:S13]  /*38e0*/  LOP3.LUT P0, RZ, R0, 0xff, RZ, 0xc0, !PT ;  /* 0x000000ff00ff7812 */ /* 0x000fda000780c0ff */
[----:B------:R-:W-:Y:S05]  /*38f0*/  @P0 BRA `(.L_x_73) ;  /* 0xffffffd800bc0947 */ /* 0x000fea000383ffff */
[----:B------:R-:W-:Y:S05]  /*3900*/  EXIT ;  /* 0x000000000000794d */ /* 0x000fea0003800000 */
.L_x_8:
[----:B0-----:R-:W-:Y:S01]  /*3910*/  ULDC.64 UR4, c[0x0][0x650] ;  /* 0x0001940000047ab9 */ /* 0x001fe20000000a00 */
        /* <DEDUP_REMOVED lines=25> */
.L_x_75:
[----:B------:R-:W0:Y:S01]  /*3ab0*/  LDC.64 R28, c[0x0][0x640] ;  /* 0x00019000ff1c7b82 */ /* 0x000e220000000a00 */
[-CC-:B------:R-:W-:Y:S01]  /*3ac0*/  SHF.R.U64 R23, R12, R6.reuse, R13.reuse ;  /* 0x000000060c177219 */ /* 0x180fe2000000120d */
[----:B------:R-:W-:Y:S01]  /*3ad0*/  IMAD.MOV.U32 R8, RZ, RZ, R2 ;  /* 0x000000ffff087224 */ /* 0x000fe200078e0002 */
[----:B------:R-:W-:Y:S01]  /*3ae0*/  SHF.R.U32.HI R6, RZ, R6, R13 ;  /* 0x00000006ff067219 */ /* 0x000fe2000001160d */
[----:B------:R-:W-:Y:S01]  /*3af0*/  IMAD.MOV.U32 R30, RZ, RZ, 0x1 ;  /* 0x00000001ff1e7424 */ /* 0x000fe200078e00ff */
[----:B------:R-:W-:-:S03]  /*3b00*/  IADD3 R11, P0, RZ, -R23, RZ ;  /* 0x80000017ff0b7210 */ /* 0x000fc60007f1e0ff */
        /* <DEDUP_REMOVED lines=10> */
[----:B------:R-:W-:Y:S02]  /*3bb0*/  ISETP.NE.AND.EX P0, PT, R29, RZ, PT, P0 ;  /* 0x000000ff1d00720c */ /* 0x000fe40003f05300 */
[----:B------:R-:W0:Y:S02]  /*3bc0*/  LDC R22, c[0x0][0x600] ;  /* 0x00018000ff167b82 */ /* 0x000e240000000800 */
[-CC-:B-1----:R-:W-:Y:S01]  /*3bd0*/  SHF.R.U64 R14, R8, R10.reuse, R9.reuse ;  /* 0x0000000a080e7219 */ /* 0x182fe20000001209 */
[----:B------:R-:W-:Y:S01]  /*3be0*/  IMAD.MOV.U32 R8, RZ, RZ, -0x1 ;  /* 0xffffffffff087424 */ /* 0x000fe200078e00ff */
[----:B------:R-:W-:-:S04]  /*3bf0*/  SHF.R.U32.HI R9, RZ, R10, R9 ;  /* 0x0000000aff097219 */ /* 0x000fc80000011609 */
[----:B------:R-:W1:Y:S01]  /*3c00*/  LDC R24, c[0x0][0x648] ;  /* 0x00019200ff187b82 */ /* 0x000e620000000800 */
[-CC-:B--2---:R-:W-:Y:S02]  /*3c10*/  SHF.R.U64 R21, R14, R12.reuse, R9.reuse ;  /* 0x0000000c0e157219 */ /* 0x184fe40000001209 */
[----:B------:R-:W-:-:S05]  /*3c20*/  SHF.R.U32.HI R6, RZ, R12, R9 ;  /* 0x0000000cff067219 */ /* 0x000fca0000011609 */
[----:B------:R-:W2:Y:S01]  /*3c30*/  LDC R26, c[0x0][0x638] ;  /* 0x00018e00ff1a7b82 */ /* 0x000ea20000000800 */
[-C--:B---3--:R-:W-:Y:S02]  /*3c40*/  SHF.L.U32 R8, R8, R27.reuse, RZ ;  /* 0x0000001b08087219 */ /* 0x088fe400000006ff */
[-CC-:B------:R-:W-:Y:S02]  /*3c50*/  SHF.R.U64 R25, R21, R27.reuse, R6.reuse ;  /* 0x0000001b15197219 */ /* 0x180fe40000001206 */
[----:B------:R-:W-:Y:S02]  /*3c60*/  LOP3.LUT R32, RZ, R8, RZ, 0x33, !PT ;  /* 0x00000008ff207212 */ /* 0x000fe400078e33ff */
[----:B------:R-:W-:Y:S01]  /*3c70*/  SHF.R.U32.HI R9, RZ, R27, R6 ;  /* 0x0000001bff097219 */ /* 0x000fe20000011606 */
[----:B------:R-:W3:Y:S01]  /*3c80*/  LDC R31, c[0x0][0x610] ;  /* 0x00018400ff1f7b82 */ /* 0x000ee20000000800 */
[----:B------:R-:W-:Y:S01]  /*3c90*/  IMAD.MOV.U32 R8, RZ, RZ, R25 ;  /* 0x000000ffff087224 */ /* 0x000fe200078e0019 */
[----:B------:R-:W-:Y:S06]  /*3ca0*/  @!P0 BRA `(.L_x_76) ;  /* 0x0000000000288947 */ /* 0x000fec0003800000 */
        /* <DEDUP_REMOVED lines=10> */
.L_x_76:
[----:B------:R-:W-:Y:S02]  /*3d50*/  ISETP.NE.AND P0, PT, R16, 0x1, PT ;  /* 0x000000011000780c */ /* 0x000fe40003f05270 */
[----:B-1----:R-:W-:Y:S01]  /*3d60*/  SHF.R.U64 R6, R8, R24, R9 ;  /* 0x0000001808067219 */ /* 0x002fe20000001209 */
[----:B0-----:R-:W-:Y:S01]  /*3d70*/  VIADD R9, R22, 0xffffffff ;  /* 0xffffffff16097836 */ /* 0x001fe20000000000 */
[----:B------:R-:W-:Y:S02]  /*3d80*/  SHF.L.U32 R30, R30, R27, RZ ;  /* 0x0000001b1e1e7219 */ /* 0x000fe400000006ff */
[----:B------:R-:W-:Y:S01]  /*3d90*/  LOP3.LUT R5, R21, R32, RZ, 0xc0, !PT ;  /* 0x0000002015057212 */ /* 0x000fe200078ec0ff */
[----:B------:R-:W-:-:S04]  /*3da0*/  IMAD.MOV R8, RZ, RZ, -R6 ;  /* 0x000000ffff087224 */ /* 0x000fc800078e0a06 */
[----:B------:R-:W-:Y:S01]  /*3db0*/  IMAD R6, R30, R6, R5 ;  /* 0x000000061e067224 */ /* 0x000fe200078e0205 */
[----:B------:R-:W-:Y:S01]  /*3dc0*/  LOP3.LUT R5, R14, R9, RZ, 0xc0, !PT ;  /* 0x000000090e057212 */ /* 0x000fe200078ec0ff */
[----:B------:R-:W-:Y:S02]  /*3dd0*/  @P0 IMAD R3, R7, R20, R4 ;  /* 0x0000001407030224 */ /* 0x000fe400078e0204 */
[----:B--2---:R-:W-:Y:S02]  /*3de0*/  IMAD R4, R8, R26, R25 ;  /* 0x0000001a08047224 */ /* 0x004fe400078e0219 */
[----:B---3--:R-:W-:Y:S02]  /*3df0*/  IMAD R3, R6, R31, R3 ;  /* 0x0000001f06037224 */ /* 0x008fe400078e0203 */
[----:B------:R-:W-:Y:S02]  /*3e00*/  IMAD R4, R4, R22, R5 ;  /* 0x0000001604047224 */ /* 0x000fe400078e0205 */
[----:B------:R-:W-:-:S02]  /*3e10*/  IMAD.MOV.U32 R8, RZ, RZ, 0x1 ;  /* 0x00000001ff087424 */ /* 0x000fc400078e00ff */
[----:B------:R-:W-:Y:S01]  /*3e20*/  IMAD.MOV.U32 R6, RZ, RZ, R23 ;  /* 0x000000ffff067224 */ /* 0x000fe200078e0017 */
[----:B------:R-:W-:Y:S02]  /*3e30*/  SEL R21, R4, R3, !P0 ;  /* 0x0000000304157207 */ /* 0x000fe40004000000 */
[----:B------:R-:W-:-:S07]  /*3e40*/  SEL R22, R3, R4, !P0 ;  /* 0x0000000403167207 */ /* 0x000fce0004000000 */
.L_x_74:
[----:B------:R-:W-:-:S08]  /*3e50*/  NOP ;  /* 0x0000000000007918 */ /* 0x000fd00000000000 */
[----:B------:R-:W0:-:S00]  /*3e60*/  USETMAXREG.DEALLOC.CTAPOOL 0x28 ;  /* 0x00000028000079c8 */ /* 0x000e0000080e0500 */
[----:B0-----:R-:W-:-:S13]  /*3e70*/  ISETP.NE.AND P0, PT, R0, RZ, PT ;  /* 0x000000ff0000720c */ /* 0x001fda0003f05270 */
[----:B------:R-:W-:Y:S05]  /*3e80*/  @P0 EXIT ;  /* 0x000000000000094d */ /* 0x000fea0003800000 */
[----:B------:R-:W-:Y:S01]  /*3e90*/  LOP3.LUT P0, RZ, R8, 0xff, RZ, 0xc0, !PT ;  /* 0x000000ff08ff7812 */ /* 0x000fe2000780c0ff */
[----:B------:R-:W-:Y:S02]  /*3ea0*/  IMAD.MOV.U32 R0, RZ, RZ, 0x1 ;  /* 0x00000001ff007424 */ /* 0x000fe400078e00ff */
[----:B------:R-:W-:-:S10]  /*3eb0*/  IMAD.MOV.U32 R8, RZ, RZ, RZ ;  /* 0x000000ffff087224 */ /* 0x000fd400078e00ff */
[----:B------:R-:W-:Y:S05]  /*3ec0*/  @!P0 BRA `(.L_x_77) ;  /* 0x0000000c004c8947 */ /* 0x000fea0003800000 */
[----:B------:R-:W0:Y:S01]  /*3ed0*/  LDC R0, c[0x0][0x28c] ;  /* 0x0000a300ff007b82 */ /* 0x000e220000000800 */
[----:B------:R-:W1:Y:S01]  /*3ee0*/  S2R R12, SR_CgaCtaId ;  /* 0x00000000000c7919 */ /* 0x000e620000008800 */
[----:B------:R-:W-:Y:S01]  /*3ef0*/  ULDC UR5, c[0x0][0x658] ;  /* 0x0001960000057ab9 */ /* 0x000fe20000000800 */
[----:B------:R-:W-:Y:S01]  /*3f00*/  UMOV UR7, 0xffffffff ;  /* 0xffffffff00077882 */ /* 0x000fe20000000000 */
[----:B------:R-:W-:Y:S01]  /*3f10*/  ULDC UR6, c[0x0][0xc] ;  /* 0x0000030000067ab9 */ /* 0x000fe20000000800 */
[----:B------:R-:W-:Y:S01]  /*3f20*/  USHF.L.U32 UR8, UR7, UR5, URZ ;  /* 0x0000000507087299 */ /* 0x000fe2000800063f */
[----:B------:R-:W-:Y:S01]  /*3f30*/  BSSY B0, `(.L_x_77) ;  /* 0x00000cc000007945 */ /* 0x000fe20003800000 */
[----:B------:R-:W-:Y:S01]  /*3f40*/  UMOV UR9, 0x1 ;  /* 0x0000000100097882 */ /* 0x000fe20000000000 */
[----:B------:R-:W-:Y:S01]  /*3f50*/  ULDC UR7, c[0x0][0x10] ;  /* 0x0000040000077ab9 */ /* 0x000fe20000000800 */
[----:B------:R-:W-:Y:S01]  /*3f60*/  USHF.L.U32 UR18, UR9, UR5, URZ ;  /* 0x0000000509127299 */ /* 0x000fe2000800063f */
[----:B------:R-:W-:Y:S01]  /*3f70*/  IMAD.MOV.U32 R10, RZ, RZ, 0x1 ;  /* 0x00000001ff0a7424 */ /* 0x000fe200078e00ff */
[----:B------:R-:W-:Y:S01]  /*3f80*/  UIMAD.WIDE.U32 UR6, UR6, UR7, URZ ;  /* 0x00000007060672a5 */ /* 0x000fe2000f8e003f */
[----:B------:R-:W-:Y:S01]  /*3f90*/  LOP3.LUT R9, R19, 0x2, RZ, 0xfc, !PT ;  /* 0x0000000213097812 */ /* 0x000fe200078efcff */
[----:B------:R-:W-:Y:S01]  /*3fa0*/  ULDC UR5, c[0x0][0x14] ;  /* 0x0000050000057ab9 */ /* 0x000fe20000000800 */
[----:B------:R-:W-:Y:S01]  /*3fb0*/  IMAD.MOV.U32 R8, RZ, RZ, RZ ;  /* 0x000000ffff087224 */ /* 0x000fe200078e00ff */
[----:B------:R-:W-:-:S02]  /*3fc0*/  UIMAD.WIDE.U32 UR22, UR6, UR5, URZ ;  /* 0x00000005061672a5 */ /* 0x000fc4000f8e003f */
[----:B------:R-:W-:Y:S01]  /*3fd0*/  UIMAD UR13, UR7, UR5, URZ ;  /* 0x00000005070d72a4 */ /* 0x000fe2000f8e023f */
[----:B------:R-:W-:Y:S01]  /*3fe0*/  ULDC UR4, c[0x0][0x600] ;  /* 0x0001800000047ab9 */ /* 0x000fe20000000800 */
[----:B------:R-:W-:Y:S02]  /*3ff0*/  ULOP3.LUT UR17, URZ, UR8, URZ, 0x33, !UPT ;  /* 0x000000083f117292 */ /* 0x000fe4000f8e333f */
[----:B------:R-:W-:Y:S01]  /*4000*/  UIADD3 UR4, UR4, -0x1, URZ ;  /* 0xffffffff04047890 */ /* 0x000fe2000fffe03f */
[----:B0-----:R-:W-:Y:S01]  /*4010*/  VIADD R0, R0, 0x3f ;  /* 0x0000003f00007836 */ /* 0x001fe20000000000 */
[----:B------:R-:W-:Y:S01]  /*4020*/  UIADD3 UR13, UR23, UR13, URZ ;  /* 0x0000000d170d7290 */ /* 0x000fe2000fffe03f */
[----:B------:R-:W-:-:S03]  /*4030*/  ULDC.64 UR24, c[0x0][0x198] ;  /* 0x0000660000187ab9 */ /* 0x000fc60000000a00 */
[----:B------:R-:W-:-:S04]  /*4040*/  SHF.R.S32.HI R3, RZ, 0x1f, R0 ;  /* 0x0000001fff037819 */ /* 0x000fc80000011400 */
[----:B------:R-:W-:Y:S01]  /*4050*/  LEA.HI R11, R3, R0, RZ, 0x6 ;  /* 0x00000000030b7211 */ /* 0x000fe200078f30ff */
[C---:B-1----:R-:W-:Y:S02]  /*4060*/  IMAD.SHL.U32 R3, R12.reuse, 0x200, RZ ;  /* 0x000002000c037824 */ /* 0x042fe400078e00ff */
[----:B------:R-:W-:Y:S01]  /*4070*/  IMAD.SHL.U32 R12, R12, 0x8, RZ ;  /* 0x000000080c0c7824 */ /* 0x000fe200078e00ff */
[----:B------:R-:W-:Y:S01]  /*4080*/  SHF.R.S32.HI R11, RZ, 0x6, R11 ;  /* 0x00000006ff0b7819 */ /* 0x000fe2000001140b */
[----:B------:R-:W-:Y:S01]  /*4090*/  IMAD.MOV.U32 R0, RZ, RZ, 0x1 ;  /* 0x00000001ff007424 */ /* 0x000fe200078e00ff */
[----:B------:R-:W-:Y:S02]  /*40a0*/  LOP3.LUT R3, R3, 0x200, RZ, 0xc0, !PT ;  /* 0x0000020003037812 */ /* 0x000fe400078ec0ff */
[----:B------:R-:W-:Y:S01]  /*40b0*/  LOP3.LUT R12, R12, 0x8, RZ, 0xc0, !PT ;  /* 0x000000080c0c7812 */ /* 0x000fe200078ec0ff */
[----:B------:R-:W-:Y:S02]  /*40c0*/  VIADD R20, R11, 0x1 ;  /* 0x000000010b147836 */ /* 0x000fe40000000000 */
[----:B------:R-:W-:-:S07]  /*40d0*/  VIADD R13, R3, 0x33200 ;  /* 0x00033200030d7836 */ /* 0x000fce0000000000 */
.L_x_88:
[----:B------:R-:W-:-:S03]  /*40e0*/  UMOV UR5, 0xffffffff ;  /* 0xffffffff00057882 */ /* 0x000fc60000000000 */
[----:B------:R-:W-:Y:S05]  /*40f0*/  BRA.DIV UR5, `(.L_x_78) ;  /* 0x00000016057c7947 */ /* 0x000fea000b800000 */
[----:B------:R-:W-:-:S13]  /*4100*/  ELECT P6, URZ, PT ;  /* 0x00000000003f782f */ /* 0x000fda00038c0000 */
.L_x_112:
[----:B------:R-:W0:Y:S01]  /*4110*/  LDC R3, c[0x0][0x28c] ;  /* 0x0000a300ff037b82 */ /* 0x000e220000000800 */
[----:B------:R-:W-:Y:S01]  /*4120*/  BSSY B1, `(.L_x_79) ;  /* 0x0000038000017945 */ /* 0x000fe20003800000 */
[----:B0-----:R-:W-:-:S13]  /*4130*/  ISETP.LT.OR P6, PT, R3, 0x1, !P6 ;  /* 0x000000010300780c */ /* 0x001fda00077c1670 */
[----:B------:R-:W-:Y:S05]  /*4140*/  @P6 BRA `(.L_x_80) ;  /* 0x0000000000d46947 */ /* 0x000fea0003800000 */
[----:B------:R-:W-:Y:S02]  /*4150*/  IMAD R21, R21, 0x10, R12 ;  /* 0x0000001015157824 */ /* 0x000fe400078e020c */
[----:B------:R-:W-:Y:S02]  /*4160*/  IMAD R22, R22, 0xc0, RZ ;  /* 0x000000c016167824 */ /* 0x000fe400078e02ff */
[----:B------:R-:W-:Y:S02]  /*4170*/  IMAD.MOV.U32 R23, RZ, RZ, RZ ;  /* 0x000000ffff177224 */ /* 0x000fe400078e00ff */
[----:B------:R-:W-:Y:S02]  /*4180*/  IMAD.MOV.U32 R3, RZ, RZ, R20 ;  /* 0x000000ffff037224 */ /* 0x000fe400078e0014 */
[----:B------:R-:W-:Y:S02]  /*4190*/  IMAD.MOV.U32 R4, RZ, RZ, R0 ;  /* 0x000000ffff047224 */ /* 0x000fe400078e0000 */
[----:B------:R-:W-:-:S07]  /*41a0*/  IMAD.MOV.U32 R14, RZ, RZ, R8 ;  /* 0x000000ffff0e7224 */ /* 0x000fce00078e0008 */
.L_x_83:
[----:B------:R-:W0:Y:S01]  /*41b0*/  S2R R24, SR_CgaCtaId ;  /* 0x0000000000187919 */ /* 0x000e220000008800 */
[----:B------:R-:W-:Y:S02]  /*41c0*/  MOV R5, 0x400 ;  /* 0x0000040000057802 */ /* 0x000fe40000000f00 */
[----:B------:R-:W-:-:S13]  /*41d0*/  LOP3.LUT P1, RZ, R18, 0x7f, RZ, 0xc0, !PT ;  /* 0x0000007f12ff7812 */ /* 0x000fda000782c0ff */
[----:B------:R-:W1:Y:S01]  /*41e0*/  @!P1 LDC R7, c[0x0][0x500] ;  /* 0x00014000ff079b82 */ /* 0x000e620000000800 */
[----:B0-----:R-:W-:Y:S02]  /*41f0*/  LEA R15, R24, R5, 0x18 ;  /* 0x00000005180f7211 */ /* 0x001fe400078ec0ff */
[----:B------:R-:W-:-:S03]  /*4200*/  SHF.L.U32 R5, R4, 0x1f, RZ ;  /* 0x0000001f04057819 */ /* 0x000fc600000006ff */
[----:B------:R-:W-:-:S04]  /*4210*/  IMAD R24, R14, 0x8, R15 ;  /* 0x000000080e187824 */ /* 0x000fc800078e020f */
[----:B------:R-:W0:Y:S02]  /*4220*/  SYNCS.PHASECHK.TRANS64.TRYWAIT P0, [R24+URZ+0x88], R5 ;  /* 0x00008805180075a7 */ /* 0x000e24000800017f */
[----:B01----:R-:W-:Y:S05]  /*4230*/  @!P0 BRA `(.L_x_81) ;  /* 0x00000014004c8947 */ /* 0x003fea0003800000 */
.L_x_113:
[----:B0-----:R-:W-:Y:S01]  /*4240*/  PRMT R5, R9, 0x9910, RZ ;  /* 0x0000991009057816 */ /* 0x001fe200000000ff */
[----:B------:R0:W-:Y:S03]  /*4250*/  @!P1 SYNCS.ARRIVE.TRANS64 RZ, [R24+URZ], R7 ;  /* 0x0000000718ff99a7 */ /* 0x0001e6000800003f */
[----:B------:R-:W-:-:S13]  /*4260*/  ISETP.NE.AND P0, PT, R5, 0x2, PT ;  /* 0x000000020500780c */ /* 0x000fda0003f05270 */
[----:B0-----:R-:W-:Y:S05]  /*4270*/  @P0 BRA `(.L_x_82) ;  /* 0x0000000000040947 */ /* 0x001fea0003800000 */
[----:B------:R-:W-:Y:S01]  /*4280*/  BPT.TRAP 0x1 ;  /* 0x000000040000795c */ /* 0x000fe20000300000 */
.L_x_82:
[----:B------:R-:W-:Y:S01]  /*4290*/  IMAD R5, R14, 0x3000, R15 ;  /* 0x000030000e057824 */ /* 0x000fe200078e020f */
[----:B------:R-:W-:Y:S01]  /*42a0*/  R2UR UR19, R15 ;  /* 0x000000000f1372ca */ /* 0x000fe200000e0000 */
[----:B------:R-:W-:Y:S01]  /*42b0*/  VIADD R3, R3, 0xffffffff ;  /* 0xffffffff03037836 */ /* 0x000fe20000000000 */
[----:B------:R-:W-:Y:S01]  /*42c0*/  R2UR UR9, R24 ;  /* 0x00000000180972ca */ /* 0x000fe200000e0000 */
[----:B------:R-:W-:Y:S01]  /*42d0*/  UIADD3 UR6, UP0, UR24, 0xf0, URZ ;  /* 0x000000f018067890 */ /* 0x000fe2000ff1e03f */
[----:B------:R-:W-:Y:S01]  /*42e0*/  R2UR UR5, R5 ;  /* 0x00000000050572ca */ /* 0x000fe200000e0000 */
[----:B------:R-:W-:Y:S01]  /*42f0*/  IMAD R5, R14, 0x400, R13 ;  /* 0x000004000e057824 */ /* 0x000fe200078e020d */
[----:B------:R-:W-:Y:S01]  /*4300*/  R2UR UR11, R22 ;  /* 0x00000000160b72ca */ /* 0x000fe200000e0000 */
[----:B------:R-:W-:Y:S01]  /*4310*/  UIADD3 UR26, UP1, UR24, 0x1f0, URZ ;  /* 0x000001f0181a7890 */ /* 0x000fe2000ff3e03f */
[----:B------:R-:W-:Y:S01]  /*4320*/  R2UR UR10, R23 ;  /* 0x00000000170a72ca */ /* 0x000fe200000e0000 */
[----:B------:R-:W-:Y:S01]  /*4330*/  UIADD3.X UR7, URZ, UR25, URZ, UP0, !UPT ;  /* 0x000000193f077290 */ /* 0x000fe200087fe43f */
[----:B------:R-:W-:Y:S01]  /*4340*/  R2UR UR8, R5 ;  /* 0x00000000050872ca */ /* 0x000fe200000e0000 */
[----:B------:R-:W-:Y:S01]  /*4350*/  VIADD R14, R14, 0x1 ;  /* 0x000000010e0e7836 */ /* 0x000fe20000000000 */
[----:B------:R-:W-:Y:S01]  /*4360*/  R2UR UR12, R6 ;  /* 0x00000000060c72ca */ /* 0x000fe200000e0000 */
[----:B------:R-:W-:Y:S01]  /*4370*/  UIADD3.X UR27, URZ, UR25, URZ, UP1, !UPT ;  /* 0x000000193f1b7290 */ /* 0x000fe20008ffe43f */
[----:B------:R-:W-:Y:S01]  /*4380*/  R2UR UR20, R21 ;  /* 0x00000000151472ca */ /* 0x000fe200000e0000 */
[----:B------:R-:W-:Y:S01]  /*4390*/  UMOV UR14, 0x0 ;  /* 0x00000000000e7882 */ /* 0x000fe20000000000 */
[----:B------:R-:W-:Y:S01]  /*43a0*/  ISETP.GT.AND P1, PT, R3, 0x1, PT ;  /* 0x000000010300780c */ /* 0x000fe20003f24270 */
[----:B------:R-:W-:Y:S01]  /*43b0*/  UIADD3 UR16, UR5, 0x200, URZ ;  /* 0x0000020005107890 */ /* 0x000fe2000fffe03f */
[C---:B------:R-:W-:Y:S01]  /*43c0*/  ISETP.NE.AND P0, PT, R14.reuse, 0x11, PT ;  /* 0x000000110e00780c */ /* 0x040fe20003f05270 */
[----:B------:R-:W-:Y:S01]  /*43d0*/  UMOV UR15, 0x10000000 ;  /* 0x10000000000f7882 */ /* 0x000fe20000000000 */
[----:B------:R-:W-:Y:S01]  /*43e0*/  UMOV UR21, 0x30000 ;  /* 0x0003000000157882 */ /* 0x000fe20000000000 */
[----:B------:R-:W-:Y:S01]  /*43f0*/  VIADD R23, R23, 0x40 ;  /* 0x0000004017177836 */ /* 0x000fe20000000000 */
[----:B------:R-:W-:Y:S01]  /*4400*/  SEL R5, RZ, 0x1, P0 ;  /* 0x00000001ff057807 */ /* 0x000fe20000000000 */
[----:B------:R-:W-:Y:S01]  /*4410*/  UIADD3 UR5, UR19, UR8, URZ ;  /* 0x0000000813057290 */ /* 0x000fe2000fffe03f */
[----:B------:R-:W-:-:S02]  /*4420*/  SEL R14, R14, RZ, P0 ;  /* 0x000000ff0e0e7207 */ /* 0x000fc40000000000 */
[----:B------:R-:W-:Y:S01]  /*4430*/  UMOV UR8, UR16 ;  /* 0x0000001000087c82 */ /* 0x000fe20008000000 */
[----:B------:R-:W-:Y:S01]  /*4440*/  LOP3.LUT R4, R4, R5, RZ, 0x3c, !PT ;  /* 0x0000000504047212 */ /* 0x000fe200078e3cff */
[----:B------:R0:W-:Y:S02]  /*4450*/  UTMALDG.3D [UR8], [UR6], desc[UR14] ;  /* 0x00000e08060075b4 */ /* 0x0001e40008011000 */
[----:B0-----:R-:W-:Y:S01]  /*4460*/  UMOV UR11, UR20 ;  /* 0x00000014000b7c82 */ /* 0x001fe20008000000 */
[----:B------:R-:W-:Y:S02]  /*4470*/  UMOV UR8, UR5 ;  /* 0x0000000500087c82 */ /* 0x000fe40008000000 */
[----:B------:R0:W-:Y:S02]  /*4480*/  UTMALDG.3D.MULTICAST [UR8], [UR26], UR21, desc[UR14] ;  /* 0x00000e081a0073b4 */ /* 0x0001e40008011815 */
[----:B0-----:R-:W-:Y:S05]  /*4490*/  @P1 BRA `(.L_x_83) ;  /* 0xfffffffc00441947 */ /* 0x001fea000383ffff */
.L_x_80:
[----:B------:R-:W-:Y:S05]  /*44a0*/  BSYNC B1 ;  /* 0x0000000000017941 */ /* 0x000fea0003800000 */
.L_x_79:
[----:B------:R-:W-:Y:S01]  /*44b0*/  LOP3.LUT P1, RZ, R10, 0xff, RZ, 0xc0, !PT ;  /* 0x000000ff0aff7812 */ /* 0x000fe2000782c0ff */
[C---:B------:R-:W-:Y:S01]  /*44c0*/  IMAD.IADD R8, R11.reuse, 0x1, R8 ;  /* 0x000000010b087824 */ /* 0x040fe200078e0208 */
[----:B------:R-:W-:Y:S01]  /*44d0*/  ULDC.64 UR6, c[0x0][0x650] ;  /* 0x0001940000067ab9 */ /* 0x000fe20000000a00 */
[C---:B------:R-:W-:Y:S01]  /*44e0*/  ISETP.GE.U32.AND P2, PT, R11.reuse, 0x11, PT ;  /* 0x000000110b00780c */ /* 0x040fe20003f46070 */
[----:B------:R-:W-:Y:S01]  /*44f0*/  BSSY B1, `(.L_x_84) ;  /* 0x000006d000017945 */ /* 0x000fe20003800000 */
[----:B------:R-:W-:Y:S01]  /*4500*/  IMAD.MOV.U32 R22, RZ, RZ, -0x1 ;  /* 0xffffffffff167424 */ /* 0x000fe200078e00ff */
[----:B------:R-:W-:Y:S01]  /*4510*/  ISETP.GT.U32.AND P0, PT, R8, 0x10, PT ;  /* 0x000000100800780c */ /* 0x000fe20003f04070 */
[----:B------:R-:W-:Y:S01]  /*4520*/  IMAD.MOV.U32 R21, RZ, RZ, -0x1 ;  /* 0xffffffffff157424 */ /* 0x000fe200078e00ff */
[----:B------:R-:W-:Y:S01]  /*4530*/  PRMT R10, RZ, 0x7610, R10 ;  /* 0x00007610ff0a7816 */ /* 0x000fe2000000000a */
[----:B------:R-:W-:Y:S01]  /*4540*/  IMAD.MOV.U32 R6, RZ, RZ, -0x1 ;  /* 0xffffffffff067424 */ /* 0x000fe200078e00ff */
[----:B------:R-:W-:-:S03]  /*4550*/  ISETP.LT.U32.AND P0, PT, R11, 0x11, P0 ;  /* 0x000000110b00780c */ /* 0x000fc60000701070 */
[----:B------:R-:W0:Y:S01]  /*4560*/  @P1 S2R R4, SR_CgaCtaId ;  /* 0x0000000000041919 */ /* 0x000e220000008800 */
[----:B------:R-:W-:-:S04]  /*4570*/  @P1 MOV R3, 0x400 ;  /* 0x0000040000031802 */ /* 0x000fc80000000f00 */
[----:B0-----:R-:W-:Y:S01]  /*4580*/  @P1 LEA R3, R4, R3, 0x18 ;  /* 0x0000000304031211 */ /* 0x001fe200078ec0ff */
[----:B------:R-:W-:-:S03]  /*4590*/  IMAD.WIDE.U32 R4, R8, -0xf0f0f0f, RZ ;  /* 0xf0f0f0f108047825 */ /* 0x000fc600078e00ff */
[----:B------:R0:W-:Y:S01]  /*45a0*/  @P1 SYNCS.ARRIVE.TRANS64.A1T0 RZ, [R3+URZ+0x128], RZ ;  /* 0x000128ff03ff19a7 */ /* 0x0001e2000810003f */
[----:B------:R-:W-:Y:S02]  /*45b0*/  IADD3 R2, P1, R2, UR22, RZ ;  /* 0x0000001602027c10 */ /* 0x000fe4000ff3e0ff */
[----:B------:R-:W-:Y:S02]  /*45c0*/  SHF.R.U32.HI R5, RZ, 0x4, R5 ;  /* 0x00000004ff057819 */ /* 0x000fe40000011605 */
[----:B------:R-:W-:Y:S02]  /*45d0*/  IADD3.X R17, R17, UR13, RZ, P1, !PT ;  /* 0x0000000d11117c10 */ /* 0x000fe40008ffe4ff */
[----:B0-----:R-:W-:Y:S01]  /*45e0*/  SEL R3, RZ, 0x1, !P0 ;  /* 0x00000001ff037807 */ /* 0x001fe20004000000 */
[----:B------:R-:W-:Y:S01]  /*45f0*/  IMAD R8, R5, -0x11, R8 ;  /* 0xffffffef05087824 */ /* 0x000fe200078e0208 */
[----:B------:R-:W-:Y:S02]  /*4600*/  ISETP.GE.U32.AND P0, PT, R2, UR6, PT ;  /* 0x0000000602007c0c */ /* 0x000fe4000bf06070 */
[----:B------:R-:W-:-:S02]  /*4610*/  LOP3.LUT R0, R0, R3, RZ, 0x3c, !PT ;  /* 0x0000000300007212 */ /* 0x000fc400078e3cff */
[----:B------:R-:W-:Y:S02]  /*4620*/  ISETP.GE.U32.AND.EX P0, PT, R17, UR7, PT, P0 ;  /* 0x0000000711007c0c */ /* 0x000fe4000bf06100 */
[----:B------:R-:W-:Y:S02]  /*4630*/  @P2 LOP3.LUT R0, R0, 0x1, R5, 0x78, !PT ;  /* 0x0000000100002812 */ /* 0x000fe400078e7805 */
[----:B------:R-:W-:-:S09]  /*4640*/  PRMT R3, RZ, 0x7610, R3 ;  /* 0x00007610ff037816 */ /* 0x000fd20000000003 */
[----:B------:R-:W-:Y:S05]  /*4650*/  @P0 BRA `(.L_x_85) ;  /* 0x0000000400580947 */ /* 0x000fea0003800000 */
[----:B------:R-:W0:Y:S01]  /*4660*/  S2R R21, SR_CTAID.X ;  /* 0x0000000000157919 */ /* 0x000e220000002500 */
[----:B------:R-:W-:Y:S01]  /*4670*/  ULDC.64 UR6, c[0x0][0x628] ;  /* 0x00018a0000067ab9 */ /* 0x000fe20000000a00 */
[----:B------:R-:W-:Y:S01]  /*4680*/  ULDC UR8, c[0x0][0x630] ;  /* 0x00018c0000087ab9 */ /* 0x000fe20000000800 */
[----:B------:R-:W-:Y:S01]  /*4690*/  ISETP.NE.U32.AND P0, PT, RZ, UR6, PT ;  /* 0x00000006ff007c0c */ /* 0x000fe2000bf05070 */
[----:B------:R-:W1:Y:S01]  /*46a0*/  S2R R15, SR_CTAID.Y ;  /* 0x00000000000f7919 */ /* 0x000e620000002600 */
[----:B------:R-:W-:Y:S01]  /*46b0*/  ULDC UR9, c[0x0][0x150] ;  /* 0x0000540000097ab9 */ /* 0x000fe20000000800 */
[----:B------:R-:W-:Y:S01]  /*46c0*/  IMAD.MOV.U32 R4, RZ, RZ, R2 ;  /* 0x000000ffff047224 */ /* 0x000fe200078e0002 */
[----:B------:R-:W-:Y:S01]  /*46d0*/  ISETP.NE.AND.EX P0, PT, RZ, UR7, PT, P0 ;  /* 0x00000007ff007c0c */ /* 0x000fe2000bf05300 */
[----:B------:R-:W-:Y:S01]  /*46e0*/  IMAD.MOV.U32 R5, RZ, RZ, R17 ;  /* 0x000000ffff057224 */ /* 0x000fe200078e0011 */
[----:B0-----:R-:W-:-:S11]  /*46f0*/  I2FP.F32.U32 R22, R21 ;  /* 0x0000001500167245 */ /* 0x001fd60000201000 */
[----:B------:R-:W-:Y:S05]  /*4700*/  @!P0 BRA `(.L_x_86) ;  /* 0x0000000000288947 */ /* 0x000fea0003800000 */
[----:B------:R-:W-:Y:S02]  /*4710*/  ULDC UR5, c[0x0][0x634] ;  /* 0x00018d0000057ab9 */ /* 0x000fe40000000800 */
[----:B------:R-:W-:-:S05]  /*4720*/  IADD3 R5, P0, R2, UR5, RZ ;  /* 0x0000000502057c10 */ /* 0x000fca000ff1e0ff */
[----:B------:R-:W-:-:S04]  /*4730*/  IMAD.X R3, RZ, RZ, R17, P0 ;  /* 0x000000ffff037224 */ /* 0x000fc800000e0611 */
[----:B------:R-:W-:-:S04]  /*4740*/  IMAD.WIDE.U32 R6, R3, UR6, RZ ;  /* 0x0000000603067c25 */ /* 0x000fc8000f8e00ff */
[----:B------:R-:W-:-:S04]  /*4750*/  IMAD.WIDE.U32 R6, P0, R5, UR7, R6 ;  /* 0x0000000705067c25 */ /* 0x000fc8000f800006 */
[----:B------:R-:W-:-:S04]  /*4760*/  IMAD.WIDE.U32 R4, R5, UR6, RZ ;  /* 0x0000000605047c25 */ /* 0x000fc8000f8e00ff */
[----:B------:R-:W-:Y:S01]  /*4770*/  IMAD.MOV.U32 R4, RZ, RZ, R7 ;  /* 0x000000ffff047224 */ /* 0x000fe200078e0007 */
[----:B------:R-:W-:Y:S01]  /*4780*/  IADD3 RZ, P1, R5, R6, RZ ;  /* 0x0000000605ff7210 */ /* 0x000fe20007f3e0ff */
[----:B------:R-:W-:-:S04]  /*4790*/  IMAD.X R5, RZ, RZ, RZ, P0 ;  /* 0x000000ffff057224 */ /* 0x000fc800000e06ff */
[----:B------:R-:W-:-:S08]  /*47a0*/  IMAD.WIDE.U32.X R4, R3, UR7, R4, P1 ;  /* 0x0000000703047c25 */ /* 0x000fd000088e0404 */
.L_x_86:
[--C-:B------:R-:W-:Y:S01]  /*47b0*/  SHF.R.U64 R14, R4, UR8, R5.reuse ;  /* 0x00000008040e7c19 */ /* 0x100fe20008001205 */
[----:B------:R-:W-:Y:S01]  /*47c0*/  FMUL R22, R22, UR9 ;  /* 0x0000000916167c20 */ /* 0x000fe20008400000 */
[----:B------:R-:W-:Y:S01]  /*47d0*/  SHF.R.U32.HI R3, RZ, UR8, R5 ;  /* 0x00000008ff037c19 */ /* 0x000fe20008011605 */
[----:B------:R-:W0:Y:S01]  /*47e0*/  LDC R6, c[0x0][0x144] ;  /* 0x00005100ff067b82 */ /* 0x000e220000000800 */
[----:B------:R-:W-:Y:S01]  /*47f0*/  IADD3 R4, P0, RZ, -R14, RZ ;  /* 0x8000000eff047210 */ /* 0x000fe20007f1e0ff */
[----:B------:R-:W-:Y:S01]  /*4800*/  ULDC.64 UR6, c[0x0][0x620] ;  /* 0x0001880000067ab9 */ /* 0x000fe20000000a00 */
[----:B-1----:R-:W-:Y:S01]  /*4810*/  I2FP.F32.U32 R5, R15 ;  /* 0x0000000f00057245 */ /* 0x002fe20000201000 */
[----:B------:R-:W1:Y:S01]  /*4820*/  F2I.U32.TRUNC.NTZ R22, R22 ;  /* 0x0000001600167305 */ /* 0x000e62000020f000 */
[----:B------:R-:W-:Y:S01]  /*4830*/  ULDC UR5, c[0x0][0x154] ;  /* 0x0000550000057ab9 */ /* 0x000fe20000000800 */
[----:B------:R-:W-:Y:S01]  /*4840*/  IMAD.X R3, RZ, RZ, ~R3, P0 ;  /* 0x000000ffff037224 */ /* 0x000fe200000e0e03 */
[----:B------:R-:W-:Y:S01]  /*4850*/  ISETP.NE.AND P2, PT, R16, 0x1, PT ;  /* 0x000000011000780c */ /* 0x000fe20003f45270 */
[----:B------:R-:W-:Y:S01]  /*4860*/  FMUL R23, R5, UR5 ;  /* 0x0000000505177c20 */ /* 0x000fe20008400000 */
[----:B------:R-:W2:Y:S01]  /*4870*/  LDC R24, c[0x0][0x148] ;  /* 0x00005200ff187b82 */ /* 0x000ea20000000800 */
[----:B------:R-:W-:Y:S01]  /*4880*/  IMAD R3, R3, UR6, RZ ;  /* 0x0000000603037c24 */ /* 0x000fe2000f8e02ff */
[----:B------:R-:W-:-:S03]  /*4890*/  ULDC UR5, c[0x0][0x618] ;  /* 0x0001860000057ab9 */ /* 0x000fc60000000800 */
[C---:B------:R-:W-:Y:S01]  /*48a0*/  IMAD R7, R4.reuse, UR7, R3 ;  /* 0x0000000704077c24 */ /* 0x040fe2000f8e0203 */
[----:B------:R-:W3:Y:S01]  /*48b0*/  F2I.U32.TRUNC.NTZ R23, R23 ;  /* 0x0000001700177305 */ /* 0x000ee2000020f000 */
[----:B------:R-:W-:Y:S02]  /*48c0*/  IMAD.MOV.U32 R3, RZ, RZ, R17 ;  /* 0x000000ffff037224 */ /* 0x000fe400078e0011 */
[----:B-1----:R-:W-:Y:S02]  /*48d0*/  IMAD.MOV R22, RZ, RZ, -R22 ;  /* 0x000000ffff167224 */ /* 0x002fe400078e0a16 */
[----:B------:R-:W-:Y:S01]  /*48e0*/  IMAD.WIDE.U32 R4, R4, UR6, R2 ;  /* 0x0000000604047c25 */ /* 0x000fe2000f8e0002 */
[----:B------:R-:W-:Y:S02]  /*48f0*/  ULDC.64 UR6, c[0x0][0x640] ;  /* 0x0001900000067ab9 */ /* 0x000fe40000000a00 */
[----:B------:R-:W-:Y:S01]  /*4900*/  ISETP.NE.U32.AND P0, PT, RZ, UR6, PT ;  /* 0x00000006ff007c0c */ /* 0x000fe2000bf05070 */
[----:B------:R-:W-:-:S02]  /*4910*/  IMAD.IADD R5, R5, 0x1, R7 ;  /* 0x0000000105057824 */ /* 0x000fc400078e0207 */
[----:B0-----:R-:W-:Y:S01]  /*4920*/  IMAD R3, R6, R22, R21 ;  /* 0x0000001606037224 */ /* 0x001fe200078e0215 */
[----:B------:R-:W-:Y:S02]  /*4930*/  ISETP.NE.AND.EX P0, PT, RZ, UR7, PT, P0 ;  /* 0x00000007ff007c0c */ /* 0x000fe4000bf05300 */
[----:B------:R-:W-:Y:S01]  /*4940*/  SHF.R.U64 R21, R4, UR5, R5 ;  /* 0x0000000504157c19 */ /* 0x000fe20008001205 */
[----:B---3--:R-:W-:Y:S01]  /*4950*/  IMAD.MOV R6, RZ, RZ, -R23 ;  /* 0x000000ffff067224 */ /* 0x008fe200078e0a17 */
[----:B------:R-:W-:Y:S01]  /*4960*/  SHF.R.U32.HI R4, RZ, UR5, R5 ;  /* 0x00000005ff047c19 */ /* 0x000fe20008011605 */
[----:B------:R-:W-:Y:S02]  /*4970*/  ULDC UR5, c[0x0][0x608] ;  /* 0x0001820000057ab9 */ /* 0x000fe40000000800 */
[----:B--2---:R-:W-:Y:S01]  /*4980*/  @P2 IMAD R3, R24, R6, R15 ;  /* 0x0000000618032224 */ /* 0x004fe200078e020f */
[--C-:B------:R-:W-:Y:S02]  /*4990*/  SHF.R.U64 R22, R21, UR5, R4.reuse ;  /* 0x0000000515167c19 */ /* 0x100fe40008001204 */
[----:B------:R-:W-:Y:S01]  /*49a0*/  SHF.R.U32.HI R5, RZ, UR5, R4 ;  /* 0x00000005ff057c19 */ /* 0x000fe20008011604 */
[----:B------:R-:W-:-:S03]  /*49b0*/  ULDC UR5, c[0x0][0x658] ;  /* 0x0001960000057ab9 */ /* 0x000fc60000000800 */
[--C-:B------:R-:W-:Y:S02]  /*49c0*/  SHF.R.U64 R15, R22, UR5, R5.reuse ;  /* 0x00000005160f7c19 */ /* 0x100fe40008001205 */
[----:B------:R-:W-:-:S03]  /*49d0*/  SHF.R.U32.HI R23, RZ, UR5, R5 ;  /* 0x00000005ff177c19 */ /* 0x000fc60008011605 */
[----:B------:R-:W-:Y:S02]  /*49e0*/  IMAD.MOV.U32 R6, RZ, RZ, R15 ;  /* 0x000000ffff067224 */ /* 0x000fe400078e000f */
[----:B------:R-:W-:Y:S01]  /*49f0*/  IMAD.MOV.U32 R5, RZ, RZ, R23 ;  /* 0x000000ffff057224 */ /* 0x000fe200078e0017 */
[----:B------:R-:W-:Y:S06]  /*4a00*/  @!P0 BRA `(.L_x_87) ;  /* 0x00000000002c8947 */ /* 0x000fec0003800000 */
        /* <DEDUP_REMOVED lines=9> */
[----:B------:R-:W-:-:S04]  /*4aa0*/  IMAD.WIDE.U32.X R4, R23, UR7, R4, P1 ;  /* 0x0000000717047c25 */ /* 0x000fc800088e0404 */
[----:B------:R-:W-:-:S07]  /*4ab0*/  IMAD.MOV.U32 R6, RZ, RZ, R4 ;  /* 0x000000ffff067224 */ /* 0x000fce00078e0004 */
.L_x_87:
[----:B------:R-:W-:Y:S01]  /*4ac0*/  ULDC UR5, c[0x0][0x648] ;  /* 0x0001920000057ab9 */ /* 0x000fe20000000800 */
[----:B------:R-:W-:Y:S01]  /*4ad0*/  LOP3.LUT R4, R22, UR17, RZ, 0xc0, !PT ;  /* 0x0000001116047c12 */ /* 0x000fe2000f8ec0ff */
[----:B------:R-:W-:Y:S01]  /*4ae0*/  ULDC UR6, c[0x0][0x610] ;  /* 0x0001840000067ab9 */ /* 0x000fe20000000800 */
[----:B------:R-:W-:Y:S01]  /*4af0*/  SHF.R.U64 R5, R6, UR5, R5 ;  /* 0x0000000506057c19 */ /* 0x000fe20008001205 */
[----:B------:R-:W-:Y:S01]  /*4b00*/  ULDC UR5, c[0x0][0x638] ;  /* 0x00018e0000057ab9 */ /* 0x000fe20000000800 */
[----:B------:R-:W-:-:S03]  /*4b10*/  LOP3.LUT R24, R21, UR4, RZ, 0xc0, !PT ;  /* 0x0000000415187c12 */ /* 0x000fc6000f8ec0ff */
[----:B------:R-:W-:Y:S02]  /*4b20*/  IMAD.MOV R6, RZ, RZ, -R5 ;  /* 0x000000ffff067224 */ /* 0x000fe400078e0a05 */
[----:B------:R-:W-:Y:S02]  /*4b30*/  IMAD R4, R5, UR18, R4 ;  /* 0x0000001205047c24 */ /* 0x000fe4000f8e0204 */
[----:B------:R-:W-:Y:S01]  /*4b40*/  IMAD R15, R6, UR5, R15 ;  /* 0x00000005060f7c24 */ /* 0x000fe2000f8e020f */
[----:B------:R-:W-:Y:S01]  /*4b50*/  ULDC UR5, c[0x0][0x600] ;  /* 0x0001800000057ab9 */ /* 0x000fe20000000800 */
[----:B------:R-:W-:Y:S02]  /*4b60*/  IMAD R22, R4, UR6, R3 ;  /* 0x0000000604167c24 */ /* 0x000fe4000f8e0203 */
[----:B------:R-:W-:Y:S02]  /*4b70*/  IMAD R15, R15, UR5, R24 ;  /* 0x000000050f0f7c24 */ /* 0x000fe4000f8e0218 */
[----:B------:R-:W-:-:S02]  /*4b80*/  IMAD.MOV.U32 R3, RZ, RZ, 0x1 ;  /* 0x00000001ff037424 */ /* 0x000fc400078e00ff */
[----:B------:R-:W-:Y:S01]  /*4b90*/  IMAD.MOV.U32 R6, RZ, RZ, R14 ;  /* 0x000000ffff067224 */ /* 0x000fe200078e000e */
[----:B------:R-:W-:Y:S02]  /*4ba0*/  SEL R21, R15, R22, !P2 ;  /* 0x000000160f157207 */ /* 0x000fe40005000000 */
[----:B------:R-:W-:-:S07]  /*4bb0*/  SEL R22, R22, R15, !P2 ;  /* 0x0000000f16167207 */ /* 0x000fce0005000000 */
.L_x_85:
[----:B------:R-:W-:Y:S05]  /*4bc0*/  BSYNC B1 ;  /* 0x0000000000017941 */ /* 0x000fea0003800000 */
.L_x_84:
[----:B------:R-:W-:-:S13]  /*4bd0*/  LOP3.LUT P0, RZ, R3, 0xff, RZ, 0xc0, !PT ;  /* 0x000000ff03ff7812 */ /* 0x000fda000780c0ff */
[----:B------:R-:W-:Y:S05]  /*4be0*/  @P0 BRA `(.L_x_88) ;  /* 0xfffffff4003c0947 */ /* 0x000fea000383ffff */
[----:B------:R-:W-:Y:S05]  /*4bf0*/  BSYNC B0 ;  /* 0x0000000000007941 */ /* 0x000fea0003800000 */
.L_x_77:
[----:B------:R-:W-:-:S03]  /*4c00*/  UMOV UR5, 0xffffffff ;  /* 0xffffffff00057882 */ /* 0x000fc60000000000 */
[----:B------:R-:W-:Y:S05]  /*4c10*/  BRA.DIV UR5, `(.L_x_89) ;  /* 0x0000000a05e87947 */ /* 0x000fea000b800000 */
[----:B------:R-:W-:-:S13]  /*4c20*/  ELECT P6, URZ, PT ;  /* 0x00000000003f782f */ /* 0x000fda00038c0000 */
.L_x_116:
[----:B------:R-:W-:Y:S04]  /*4c30*/  BSSY B0, `(.L_x_90) ;  /* 0x00000a0000007945 */ /* 0x000fe80003800000 */
[----:B------:R-:W-:Y:S05]  /*4c40*/  @!P6 BRA `(.L_x_91) ;  /* 0x000000080078e947 */ /* 0x000fea0003800000 */
[----:B------:R-:W-:-:S04]  /*4c50*/  LOP3.LUT R19, R19, 0x2, RZ, 0xfc, !PT ;  /* 0x0000000213137812 */ /* 0x000fc800078efcff */
[----:B------:R-:W-:-:S13]  /*4c60*/  ISETP.NE.AND P0, PT, R19, 0x3, PT ;  /* 0x000000031300780c */ /* 0x000fda0003f05270 */
[----:B------:R-:W-:Y:S05]  /*4c70*/  @!P0 BRA `(.L_x_92) ;  /* 0x0000000000048947 */ /* 0x000fea0003800000 */
[----:B------:R-:W-:Y:S01]  /*4c80*/  BPT.TRAP 0x1 ;  /* 0x000000040000795c */ /* 0x000fe20000300000 */
.L_x_92:
[----:B------:R-:W0:Y:S01]  /*4c90*/  S2R R3, SR_CgaCtaId ;  /* 0x0000000000037919 */ /* 0x000e220000008800 */
[----:B------:R-:W-:-:S04]  /*4ca0*/  MOV R2, 0x400 ;  /* 0x0000040000027802 */ /* 0x000fc80000000f00 */
[----:B0-----:R-:W-:Y:S02]  /*4cb0*/  LEA R3, R3, R2, 0x18 ;  /* 0x0000000203037211 */ /* 0x001fe400078ec0ff */
[----:B------:R-:W-:-:S03]  /*4cc0*/  SHF.L.U32 R2, R0, 0x1f, RZ ;  /* 0x0000001f00027819 */ /* 0x000fc600000006ff */
[----:B------:R-:W-:-:S04]  /*4cd0*/  VIADD R3, R3, 0x88 ;  /* 0x0000008803037836 */ /* 0x000fc80000000000 */
[C---:B------:R-:W-:Y:S02]  /*4ce0*/  IMAD R7, R8.reuse, 0x8, R3 ;  /* 0x0000000808077824 */ /* 0x040fe400078e0203 */
[----:B------:R-:W-:Y:S02]  /*4cf0*/  VIADD R8, R8, 0x1 ;  /* 0x0000000108087836 */ /* 0x000fe40000000000 */
[----:B------:R-:W0:Y:S03]  /*4d00*/  SYNCS.PHASECHK.TRANS64.TRYWAIT P0, [R7+URZ], R2 ;  /* 0x00000002070075a7 */ /* 0x000e26000800017f */
[----:B------:R-:W-:-:S04]  /*4d10*/  ISETP.NE.AND P1, PT, R8, 0x11, PT ;  /* 0x000000110800780c */ /* 0x000fc80003f25270 */
[----:B------:R-:W-:Y:S02]  /*4d20*/  SEL R5, RZ, 0x1, P1 ;  /* 0x00000001ff057807 */ /* 0x000fe40000800000 */
[----:B------:R-:W-:Y:S02]  /*4d30*/  SEL R8, R8, RZ, P1 ;  /* 0x000000ff08087207 */ /* 0x000fe40000800000 */
[----:B------:R-:W-:-:S03]  /*4d40*/  LOP3.LUT R5, R0, R5, RZ, 0x3c, !PT ;  /* 0x0000000500057212 */ /* 0x000fc600078e3cff */
[----:B------:R-:W-:Y:S01]  /*4d50*/  IMAD R9, R8, 0x8, R3 ;  /* 0x0000000808097824 */ /* 0x000fe200078e0203 */
[----:B------:R-:W-:Y:S01]  /*4d60*/  SHF.L.U32 R4, R5, 0x1f, RZ ;  /* 0x0000001f05047819 */ /* 0x000fe200000006ff */
[----:B0-----:R-:W-:Y:S06]  /*4d70*/  @!P0 BRA `(.L_x_93) ;  /* 0x0000000800b08947 */ /* 0x001fec0003800000 */
.L_x_117:
[----:B------:R-:W1:Y:S01]  /*4d80*/  SYNCS.PHASECHK.TRANS64.TRYWAIT P0, [R9+URZ], R4 ;  /* 0x00000004090075a7 */ /* 0x000e62000800017f */
[----:B------:R-:W-:-:S05]  /*4d90*/  VIADD R0, R8, 0x1 ;  /* 0x0000000108007836 */ /* 0x000fca0000000000 */
[----:B------:R-:W-:-:S04]  /*4da0*/  ISETP.NE.AND P1, PT, R0, 0x11, PT ;  /* 0x000000110000780c */ /* 0x000fc80003f25270 */
[----:B0-----:R-:W-:Y:S02]  /*4db0*/  SEL R2, RZ, 0x1, P1 ;  /* 0x00000001ff027807 */ /* 0x001fe40000800000 */
[----:B------:R-:W-:Y:S02]  /*4dc0*/  SEL R0, R0, RZ, P1 ;  /* 0x000000ff00007207 */ /* 0x000fe40000800000 */
[----:B------:R-:W-:-:S03]  /*4dd0*/  LOP3.LUT R7, R5, R2, RZ, 0x3c, !PT ;  /* 0x0000000205077212 */ /* 0x000fc600078e3cff */
[----:B------:R-:W-:Y:S01]  /*4de0*/  IMAD R6, R0, 0x8, R3 ;  /* 0x0000000800067824 */ /* 0x000fe200078e0203 */
[----:B------:R-:W-:Y:S01]  /*4df0*/  SHF.L.U32 R5, R7, 0x1f, RZ ;  /* 0x0000001f07057819 */ /* 0x000fe200000006ff */
[----:B-1----:R-:W-:Y:S06]  /*4e00*/  @!P0 BRA `(.L_x_94) ;  /* 0x0000000800a08947 */ /* 0x002fec0003800000 */
.L_x_118:
[----:B------:R-:W1:Y:S01]  /*4e10*/  SYNCS.PHASECHK.TRANS64.TRYWAIT P0, [R6+URZ], R5 ;  /* 0x00000005060075a7 */ /* 0x000e62000800017f */
[----:B------:R-:W-:-:S05]  /*4e20*/  VIADD R0, R0, 0x1 ;  /* 0x0000000100007836 */ /* 0x000fca0000000000 */
[----:B------:R-:W-:-:S04]  /*4e30*/  ISETP.NE.AND P1, PT, R0, 0x11, PT ;  /* 0x000000110000780c */ /* 0x000fc80003f25270 */
[----:B------:R-:W-:Y:S02]  /*4e40*/  SEL R2, RZ, 0x1, P1 ;  /* 0x00000001ff027807 */ /* 0x000fe40000800000 */
[----:B------:R-:W-:Y:S02]  /*4e50*/  SEL R0, R0, RZ, P1 ;  /* 0x000000ff00007207 */ /* 0x000fe40000800000 */
[----:B------:R-:W-:-:S03]  /*4e60*/  LOP3.LUT R7, R7, R2, RZ, 0x3c, !PT ;  /* 0x0000000207077212 */ /* 0x000fc600078e3cff */
[----:B0-----:R-:W-:Y:S01]  /*4e70*/  IMAD R9, R0, 0x8, R3 ;  /* 0x0000000800097824 */ /* 0x001fe200078e0203 */
[----:B------:R-:W-:Y:S01]  /*4e80*/  SHF.L.U32 R4, R7, 0x1f, RZ ;  /* 0x0000001f07047819 */ /* 0x000fe200000006ff */
[----:B-1----:R-:W-:Y:S06]  /*4e90*/  @!P0 BRA `(.L_x_95) ;  /* 0x0000000800908947 */ /* 0x002fec0003800000 */
.L_x_119:
        /* <DEDUP_REMOVED lines=9> */
.L_x_120:
        /* <DEDUP_REMOVED lines=9> */
.L_x_121:
        /* <DEDUP_REMOVED lines=9> */
.L_x_122:
        /* <DEDUP_REMOVED lines=9> */
.L_x_123:
        /* <DEDUP_REMOVED lines=9> */
.L_x_124:
        /* <DEDUP_REMOVED lines=9> */
.L_x_125:
        /* <DEDUP_REMOVED lines=9> */
.L_x_126:
        /* <DEDUP_REMOVED lines=9> */
.L_x_127:
        /* <DEDUP_REMOVED lines=9> */
.L_x_128:
        /* <DEDUP_REMOVED lines=9> */
.L_x_129:
        /* <DEDUP_REMOVED lines=9> */
.L_x_130:
        /* <DEDUP_REMOVED lines=9> */
.L_x_131:
[----:B------:R-:W1:Y:S01]  /*5560*/  SYNCS.PHASECHK.TRANS64.TRYWAIT P0, [R9+URZ], R4 ;  /* 0x00000004090075a7 */ /* 0x000e62000800017f */
[----:B------:R-:W-:-:S05]  /*5570*/  VIADD R0, R0, 0x1 ;  /* 0x0000000100007836 */ /* 0x000fca0000000000 */
[----:B------:R-:W-:-:S04]  /*5580*/  ISETP.NE.AND P1, PT, R0, 0x11, PT ;  /* 0x000000110000780c */ /* 0x000fc80003f25270 */
[----:B------:R-:W-:Y:S02]  /*5590*/  SEL R2, RZ, 0x1, P1 ;  /* 0x00000001ff027807 */ /* 0x000fe40000800000 */
[----:B------:R-:W-:Y:S02]  /*55a0*/  SEL R0, R0, RZ, P1 ;  /* 0x000000ff00007207 */ /* 0x000fe40000800000 */
[----:B------:R-:W-:Y:S01]  /*55b0*/  LOP3.LUT R2, R7, R2, RZ, 0x3c, !PT ;  /* 0x0000000207027212 */ /* 0x000fe200078e3cff */
[----:B-1----:R-:W-:Y:S06]  /*55c0*/  @!P0 BRA `(.L_x_108) ;  /* 0x0000000400c88947 */ /* 0x002fec0003800000 */
.L_x_132:
[----:B------:R-:W-:Y:S01]  /*55d0*/  IMAD R3, R0, 0x8, R3 ;  /* 0x0000000800037824 */ /* 0x000fe200078e0203 */
[----:B------:R-:W-:-:S07]  /*55e0*/  SHF.L.U32 R0, R2, 0x1f, RZ ;  /* 0x0000001f02007819 */ /* 0x000fce00000006ff */
.L_x_109:
[----:B--2---:R2:W3:Y:S02]  /*55f0*/  SYNCS.PHASECHK.TRANS64.TRYWAIT P0, [R3+URZ], R0 ;  /* 0x00000000030075a7 */ /* 0x0044e4000800017f */
[----:B---3--:R-:W-:Y:S05]  /*5600*/  @!P0 NANOSLEEP.SYNCS 0x989680 ;  /* 0x009896800000895d */ /* 0x008fea0003900000 */
[----:B------:R-:W3:Y:S02]  /*5610*/  @!P0 SYNCS.PHASECHK.TRANS64 P0, [R3+URZ], R0 ;  /* 0x00000000030085a7 */ /* 0x000ee4000800007f */
[----:B---3--:R-:W-:Y:S05]  /*5620*/  @!P0 BRA `(.L_x_109) ;  /* 0xfffffffc00f08947 */ /* 0x008fea000383ffff */
.L_x_91:
[----:B------:R-:W-:Y:S05]  /*5630*/  BSYNC B0 ;  /* 0x0000000000007941 */ /* 0x000fea0003800000 */
.L_x_90:
[----:B------:R-:W-:Y:S05]  /*5640*/  EXIT ;  /* 0x000000000000794d */ /* 0x000fea0003800000 */
.L_x_22:
[----:B---3--:R3:W4:Y:S02]  /*5650*/  SYNCS.PHASECHK.TRANS64.TRYWAIT P1, [R3+URZ], R0 ;  /* 0x00000000030075a7 */ /* 0x008724000802017f */
[----:B----4-:R-:W-:Y:S05]  /*5660*/  @!P1 NANOSLEEP.SYNCS 0x989680 ;  /* 0x009896800000995d */ /* 0x010fea0003900000 */
[----:B------:R-:W4:Y:S02]  /*5670*/  @!P1 SYNCS.PHASECHK.TRANS64 P1, [R3+URZ], R0 ;  /* 0x00000000030095a7 */ /* 0x000f24000802007f */
[----:B----4-:R-:W-:Y:S05]  /*5680*/  @!P1 BRA `(.L_x_22) ;  /* 0xfffffffc00f09947 */ /* 0x010fea000383ffff */
[----:B------:R-:W-:Y:S05]  /*5690*/  BRA `(.L_x_21) ;  /* 0xffffffc000207947 */ /* 0x000fea000383ffff */
.L_x_27:
[----:B-1----:R1:W2:Y:S02]  /*56a0*/  SYNCS.PHASECHK.TRANS64.TRYWAIT P1, [R5+URZ], R4 ;  /* 0x00000004050075a7 */ /* 0x0022a4000802017f */
[----:B--2---:R-:W-:Y:S05]  /*56b0*/  @!P1 NANOSLEEP.SYNCS 0x989680 ;  /* 0x009896800000995d */ /* 0x004fea0003900000 */
[----:B------:R-:W2:Y:S02]  /*56c0*/  @!P1 SYNCS.PHASECHK.TRANS64 P1, [R5+URZ], R4 ;  /* 0x00000004050095a7 */ /* 0x000ea4000802007f */
[----:B--2---:R-:W-:Y:S05]  /*56d0*/  @!P1 BRA `(.L_x_27) ;  /* 0xfffffffc00f09947 */ /* 0x004fea000383ffff */
[----:B------:R-:W-:Y:S05]  /*56e0*/  BRA `(.L_x_26) ;  /* 0xffffffc400047947 */ /* 0x000fea000383ffff */
.L_x_78:
[----:B------:R-:W-:Y:S01]  /*56f0*/  BSSY B1, `(.L_x_110) ;  /* 0x0000006000017945 */ /* 0x000fe20003800000 */
[----:B------:R-:W-:-:S07]  /*5700*/  IMAD.MOV.U32 R15, RZ, RZ, -0x1 ;  /* 0xffffffffff0f7424 */ /* 0x000fce00078e00ff */
[----:B------:R-:W-:Y:S05]  /*5710*/  WARPSYNC.COLLECTIVE R15, `(.L_x_111) ;  /* 0x000000000f0c7348 */ /* 0x000fea0003c00000 */
[----:B------:R-:W-:Y:S02]  /*5720*/  ELECT P6, UR62, PT ;  /* 0x00000000003e782f */ /* 0x000fe400038c0000 */
[----:B------:R-:W-:Y:S01]  /*5730*/  MOV R14, UR62 ;  /* 0x0000003e000e7c02 */ /* 0x000fe20008000f00 */
[----:B------:R-:W-:Y:S10]  /*5740*/  ENDCOLLECTIVE ;  /* 0x000000000000791b */ /* 0x000ff40003800000 */
.L_x_111:
[----:B------:R-:W-:Y:S05]  /*5750*/  BSYNC B1 ;  /* 0x0000000000017941 */ /* 0x000fea0003800000 */
.L_x_110:
[----:B------:R-:W-:Y:S05]  /*5760*/  BRA `(.L_x_112) ;  /* 0xffffffe800687947 */ /* 0x000fea000383ffff */
.L_x_81:
[----:B0-----:R0:W1:Y:S02]  /*5770*/  SYNCS.PHASECHK.TRANS64.TRYWAIT P0, [R24+URZ+0x88], R5 ;  /* 0x00008805180075a7 */ /* 0x001064000800017f */
[----:B-1----:R-:W-:Y:S05]  /*5780*/  @!P0 NANOSLEEP.SYNCS 0x989680 ;  /* 0x009896800000895d */ /* 0x002fea0003900000 */
[----:B------:R-:W1:Y:S02]  /*5790*/  @!P0 SYNCS.PHASECHK.TRANS64 P0, [R24+URZ+0x88], R5 ;  /* 0x00008805180085a7 */ /* 0x000e64000800007f */
[----:B-1----:R-:W-:Y:S05]  /*57a0*/  @!P0 BRA `(.L_x_81) ;  /* 0xfffffffc00f08947 */ /* 0x002fea000383ffff */
[----:B------:R-:W-:Y:S05]  /*57b0*/  BRA `(.L_x_113) ;  /* 0xffffffe800a07947 */ /* 0x000fea000383ffff */
.L_x_89:
[----:B------:R-:W-:Y:S01]  /*57c0*/  BSSY B0, `(.L_x_114) ;  /* 0x0000006000007945 */ /* 0x000fe20003800000 */
[----:B------:R-:W-:-:S07]  /*57d0*/  IMAD.MOV.U32 R15, RZ, RZ, -0x1 ;  /* 0xffffffffff0f7424 */ /* 0x000fce00078e00ff */
[----:B------:R-:W-:Y:S05]  /*57e0*/  WARPSYNC.COLLECTIVE R15, `(.L_x_115) ;  /* 0x000000000f0c7348 */ /* 0x000fea0003c00000 */
[----:B------:R-:W-:Y:S02]  /*57f0*/  ELECT P6, UR62, PT ;  /* 0x00000000003e782f */ /* 0x000fe400038c0000 */
[----:B------:R-:W-:Y:S01]  /*5800*/  MOV R14, UR62 ;  /* 0x0000003e000e7c02 */ /* 0x000fe20008000f00 */
[----:B------:R-:W-:Y:S10]  /*5810*/  ENDCOLLECTIVE ;  /* 0x000000000000791b */ /* 0x000ff40003800000 */
.L_x_115:
[----:B------:R-:W-:Y:S05]  /*5820*/  BSYNC B0 ;  /* 0x0000000000007941 */ /* 0x000fea0003800000 */
.L_x_114:
[----:B------:R-:W-:Y:S05]  /*5830*/  BRA `(.L_x_116) ;  /* 0xfffffff000fc7947 */ /* 0x000fea000383ffff */
.L_x_93:
[----:B0-----:R0:W1:Y:S02]  /*5840*/  SYNCS.PHASECHK.TRANS64.TRYWAIT P0, [R7+URZ], R2 ;  /* 0x00000002070075a7 */ /* 0x001064000800017f */
[----:B-1----:R-:W-:Y:S05]  /*5850*/  @!P0 NANOSLEEP.SYNCS 0x989680 ;  /* 0x009896800000895d */ /* 0x002fea0003900000 */
[----:B------:R-:W1:Y:S02]  /*5860*/  @!P0 SYNCS.PHASECHK.TRANS64 P0, [R7+URZ], R2 ;  /* 0x00000002070085a7 */ /* 0x000e64000800007f */
[----:B-1----:R-:W-:Y:S05]  /*5870*/  @!P0 BRA `(.L_x_93) ;  /* 0xfffffffc00f08947 */ /* 0x002fea000383ffff */
[----:B------:R-:W-:Y:S05]  /*5880*/  BRA `(.L_x_117) ;  /* 0xfffffff4003c7947 */ /* 0x000fea000383ffff */
.L_x_94:
[----:B0-----:R0:W1:Y:S02]  /*5890*/  SYNCS.PHASECHK.TRANS64.TRYWAIT P0, [R9+URZ], R4 ;  /* 0x00000004090075a7 */ /* 0x001064000800017f */
[----:B-1----:R-:W-:Y:S05]  /*58a0*/  @!P0 NANOSLEEP.SYNCS 0x989680 ;  /* 0x009896800000895d */ /* 0x002fea0003900000 */
[----:B------:R-:W1:Y:S02]  /*58b0*/  @!P0 SYNCS.PHASECHK.TRANS64 P0, [R9+URZ], R4 ;  /* 0x00000004090085a7 */ /* 0x000e64000800007f */
[----:B-1----:R-:W-:Y:S05]  /*58c0*/  @!P0 BRA `(.L_x_94) ;  /* 0xfffffffc00f08947 */ /* 0x002fea000383ffff */
[----:B------:R-:W-:Y:S05]  /*58d0*/  BRA `(.L_x_118) ;  /* 0xfffffff4004c7947 */ /* 0x000fea000383ffff */
.L_x_95:
[----:B0-----:R0:W1:Y:S02]  /*58e0*/  SYNCS.PHASECHK.TRANS64.TRYWAIT P0, [R6+URZ], R5 ;  /* 0x00000005060075a7 */ /* 0x001064000800017f */
[----:B-1----:R-:W-:Y:S05]  /*58f0*/  @!P0 NANOSLEEP.SYNCS 0x989680 ;  /* 0x009896800000895d */ /* 0x002fea0003900000 */
[----:B------:R-:W1:Y:S02]  /*5900*/  @!P0 SYNCS.PHASECHK.TRANS64 P0, [R6+URZ], R5 ;  /* 0x00000005060085a7 */ /* 0x000e64000800007f */
[----:B-1----:R-:W-:Y:S05]  /*5910*/  @!P0 BRA `(.L_x_95) ;  /* 0xfffffffc00f08947 */ /* 0x002fea000383ffff */
[----:B------:R-:W-:Y:S05]  /*5920*/  BRA `(.L_x_119) ;  /* 0xfffffff4005c7947 */ /* 0x000fea000383ffff */
.L_x_96:
[----:B0-----:R0:W1:Y:S02]  /*5930*/  SYNCS.PHASECHK.TRANS64.TRYWAIT P0, [R9+URZ], R4 ;  /* 0x00000004090075a7 */ /* 0x001064000800017f */
[----:B-1----:R-:W-:Y:S05]  /*5940*/  @!P0 NANOSLEEP.SYNCS 0x989680 ;  /* 0x009896800000895d */ /* 0x002fea0003900000 */
[----:B------:R-:W1:Y:S02]  /*5950*/  @!P0 SYNCS.PHASECHK.TRANS64 P0, [R9+URZ], R4 ;  /* 0x00000004090085a7 */ /* 0x000e64000800007f */
[----:B-1----:R-:W-:Y:S05]  /*5960*/  @!P0 BRA `(.L_x_96) ;  /* 0xfffffffc00f08947 */ /* 0x002fea000383ffff */
[----:B------:R-:W-:Y:S05]  /*5970*/  BRA `(.L_x_120) ;  /* 0xfffffff4006c7947 */ /* 0x000fea000383ffff */
.L_x_97:
[----:B0-----:R0:W1:Y:S02]  /*5980*/  SYNCS.PHASECHK.TRANS64.TRYWAIT P0, [R6+URZ], R5 ;  /* 0x00000005060075a7 */ /* 0x001064000800017f */
[----:B-1----:R-:W-:Y:S05]  /*5990*/  @!P0 NANOSLEEP.SYNCS 0x989680 ;  /* 0x009896800000895d */ /* 0x002fea0003900000 */
[----:B------:R-:W1:Y:S02]  /*59a0*/  @!P0 SYNCS.PHASECHK.TRANS64 P0, [R6+URZ], R5 ;  /* 0x00000005060085a7 */ /* 0x000e64000800007f */
[----:B-1----:R-:W-:Y:S05]  /*59b0*/  @!P0 BRA `(.L_x_97) ;  /* 0xfffffffc00f08947 */ /* 0x002fea000383ffff */
[----:B------:R-:W-:Y:S05]  /*59c0*/  BRA `(.L_x_121) ;  /* 0xfffffff4007c7947 */ /* 0x000fea000383ffff */
.L_x_98:
[----:B0-----:R0:W1:Y:S02]  /*59d0*/  SYNCS.PHASECHK.TRANS64.TRYWAIT P0, [R9+URZ], R4 ;  /* 0x00000004090075a7 */ /* 0x001064000800017f */
[----:B-1----:R-:W-:Y:S05]  /*59e0*/  @!P0 NANOSLEEP.SYNCS 0x989680 ;  /* 0x009896800000895d */ /* 0x002fea0003900000 */
[----:B------:R-:W1:Y:S02]  /*59f0*/  @!P0 SYNCS.PHASECHK.TRANS64 P0, [R9+URZ], R4 ;  /* 0x00000004090085a7 */ /* 0x000e64000800007f */
[----:B-1----:R-:W-:Y:S05]  /*5a00*/  @!P0 BRA `(.L_x_98) ;  /* 0xfffffffc00f08947 */ /* 0x002fea000383ffff */
[----:B------:R-:W-:Y:S05]  /*5a10*/  BRA `(.L_x_122) ;  /* 0xfffffff4008c7947 */ /* 0x000fea000383ffff */
.L_x_99:
[----:B0-----:R0:W1:Y:S02]  /*5a20*/  SYNCS.PHASECHK.TRANS64.TRYWAIT P0, [R6+URZ], R5 ;  /* 0x00000005060075a7 */ /* 0x001064000800017f */
[----:B-1----:R-:W-:Y:S05]  /*5a30*/  @!P0 NANOSLEEP.SYNCS 0x989680 ;  /* 0x009896800000895d */ /* 0x002fea0003900000 */
[----:B------:R-:W1:Y:S02]  /*5a40*/  @!P0 SYNCS.PHASECHK.TRANS64 P0, [R6+URZ], R5 ;  /* 0x00000005060085a7 */ /* 0x000e64000800007f */
[----:B-1----:R-:W-:Y:S05]  /*5a50*/  @!P0 BRA `(.L_x_99) ;  /* 0xfffffffc00f08947 */ /* 0x002fea000383ffff */
[----:B------:R-:W-:Y:S05]  /*5a60*/  BRA `(.L_x_123) ;  /* 0xfffffff4009c7947 */ /* 0x000fea000383ffff */
.L_x_100:
[----:B0-----:R0:W1:Y:S02]  /*5a70*/  SYNCS.PHASECHK.TRANS64.TRYWAIT P0, [R9+URZ], R4 ;  /* 0x00000004090075a7 */ /* 0x001064000800017f */
[----:B-1----:R-:W-:Y:S05]  /*5a80*/  @!P0 NANOSLEEP.SYNCS 0x989680 ;  /* 0x009896800000895d */ /* 0x002fea0003900000 */
[----:B------:R-:W1:Y:S02]  /*5a90*/  @!P0 SYNCS.PHASECHK.TRANS64 P0, [R9+URZ], R4 ;  /* 0x00000004090085a7 */ /* 0x000e64000800007f */
[----:B-1----:R-:W-:Y:S05]  /*5aa0*/  @!P0 BRA `(.L_x_100) ;  /* 0xfffffffc00f08947 */ /* 0x002fea000383ffff */
[----:B------:R-:W-:Y:S05]  /*5ab0*/  BRA `(.L_x_124) ;  /* 0xfffffff400ac7947 */ /* 0x000fea000383ffff */
.L_x_101:
[----:B0-----:R0:W1:Y:S02]  /*5ac0*/  SYNCS.PHASECHK.TRANS64.TRYWAIT P0, [R6+URZ], R5 ;  /* 0x00000005060075a7 */ /* 0x001064000800017f */
[----:B-1----:R-:W-:Y:S05]  /*5ad0*/  @!P0 NANOSLEEP.SYNCS 0x989680 ;  /* 0x009896800000895d */ /* 0x002fea0003900000 */
[----:B------:R-:W1:Y:S02]  /*5ae0*/  @!P0 SYNCS.PHASECHK.TRANS64 P0, [R6+URZ], R5 ;  /* 0x00000005060085a7 */ /* 0x000e64000800007f */
[----:B-1----:R-:W-:Y:S05]  /*5af0*/  @!P0 BRA `(.L_x_101) ;  /* 0xfffffffc00f08947 */ /* 0x002fea000383ffff */
[----:B------:R-:W-:Y:S05]  /*5b00*/  BRA `(.L_x_125) ;  /* 0xfffffff400bc7947 */ /* 0x000fea000383ffff */
.L_x_102:
[----:B0-----:R0:W1:Y:S02]  /*5b10*/  SYNCS.PHASECHK.TRANS64.TRYWAIT P0, [R9+URZ], R4 ;  /* 0x00000004090075a7 */ /* 0x001064000800017f */
[----:B-1----:R-:W-:Y:S05]  /*5b20*/  @!P0 NANOSLEEP.SYNCS 0x989680 ;  /* 0x009896800000895d */ /* 0x002fea0003900000 */
[----:B------:R-:W1:Y:S02]  /*5b30*/  @!P0 SYNCS.PHASECHK.TRANS64 P0, [R9+URZ], R4 ;  /* 0x00000004090085a7 */ /* 0x000e64000800007f */
[----:B-1----:R-:W-:Y:S05]  /*5b40*/  @!P0 BRA `(.L_x_102) ;  /* 0xfffffffc00f08947 */ /* 0x002fea000383ffff */
[----:B------:R-:W-:Y:S05]  /*5b50*/  BRA `(.L_x_126) ;  /* 0xfffffff400cc7947 */ /* 0x000fea000383ffff */
.L_x_103:
[----:B0-----:R0:W1:Y:S02]  /*5b60*/  SYNCS.PHASECHK.TRANS64.TRYWAIT P0, [R6+URZ], R5 ;  /* 0x00000005060075a7 */ /* 0x001064000800017f */
[----:B-1----:R-:W-:Y:S05]  /*5b70*/  @!P0 NANOSLEEP.SYNCS 0x989680 ;  /* 0x009896800000895d */ /* 0x002fea0003900000 */
[----:B------:R-:W1:Y:S02]  /*5b80*/  @!P0 SYNCS.PHASECHK.TRANS64 P0, [R6+URZ], R5 ;  /* 0x00000005060085a7 */ /* 0x000e64000800007f */
[----:B-1----:R-:W-:Y:S05]  /*5b90*/  @!P0 BRA `(.L_x_103) ;  /* 0xfffffffc00f08947 */ /* 0x002fea000383ffff */
[----:B------:R-:W-:Y:S05]  /*5ba0*/  BRA `(.L_x_127) ;  /* 0xfffffff400dc7947 */ /* 0x000fea000383ffff */
.L_x_104:
[----:B0-----:R0:W1:Y:S02]  /*5bb0*/  SYNCS.PHASECHK.TRANS64.TRYWAIT P0, [R9+URZ], R4 ;  /* 0x00000004090075a7 */ /* 0x001064000800017f */
[----:B-1----:R-:W-:Y:S05]  /*5bc0*/  @!P0 NANOSLEEP.SYNCS 0x989680 ;  /* 0x009896800000895d */ /* 0x002fea0003900000 */
[----:B------:R-:W1:Y:S02]  /*5bd0*/  @!P0 SYNCS.PHASECHK.TRANS64 P0, [R9+URZ], R4 ;  /* 0x00000004090085a7 */ /* 0x000e64000800007f */
[----:B-1----:R-:W-:Y:S05]  /*5be0*/  @!P0 BRA `(.L_x_104) ;  /* 0xfffffffc00f08947 */ /* 0x002fea000383ffff */
[----:B------:R-:W-:Y:S05]  /*5bf0*/  BRA `(.L_x_128) ;  /* 0xfffffff400ec7947 */ /* 0x000fea000383ffff */
.L_x_105:
[----:B0-----:R0:W1:Y:S02]  /*5c00*/  SYNCS.PHASECHK.TRANS64.TRYWAIT P0, [R6+URZ], R5 ;  /* 0x00000005060075a7 */ /* 0x001064000800017f */
[----:B-1----:R-:W-:Y:S05]  /*5c10*/  @!P0 NANOSLEEP.SYNCS 0x989680 ;  /* 0x009896800000895d */ /* 0x002fea0003900000 */
[----:B------:R-:W1:Y:S02]  /*5c20*/  @!P0 SYNCS.PHASECHK.TRANS64 P0, [R6+URZ], R5 ;  /* 0x00000005060085a7 */ /* 0x000e64000800007f */
[----:B-1----:R-:W-:Y:S05]  /*5c30*/  @!P0 BRA `(.L_x_105) ;  /* 0xfffffffc00f08947 */ /* 0x002fea000383ffff */
[----:B------:R-:W-:Y:S05]  /*5c40*/  BRA `(.L_x_129) ;  /* 0xfffffff400fc7947 */ /* 0x000fea000383ffff */
.L_x_106:
[----:B0-----:R0:W1:Y:S02]  /*5c50*/  SYNCS.PHASECHK.TRANS64.TRYWAIT P0, [R9+URZ], R4 ;  /* 0x00000004090075a7 */ /* 0x001064000800017f */
[----:B-1----:R-:W-:Y:S05]  /*5c60*/  @!P0 NANOSLEEP.SYNCS 0x989680 ;  /* 0x009896800000895d */ /* 0x002fea0003900000 */
[----:B------:R-:W1:Y:S02]  /*5c70*/  @!P0 SYNCS.PHASECHK.TRANS64 P0, [R9+URZ], R4 ;  /* 0x00000004090085a7 */ /* 0x000e64000800007f */
[----:B-1----:R-:W-:Y:S05]  /*5c80*/  @!P0 BRA `(.L_x_106) ;  /* 0xfffffffc00f08947 */ /* 0x002fea000383ffff */
[----:B------:R-:W-:Y:S05]  /*5c90*/  BRA `(.L_x_130) ;  /* 0xfffffff8000c7947 */ /* 0x000fea000383ffff */
.L_x_107:
[----:B0-----:R0:W1:Y:S02]  /*5ca0*/  SYNCS.PHASECHK.TRANS64.TRYWAIT P0, [R6+URZ], R5 ;  /* 0x00000005060075a7 */ /* 0x001064000800017f */
[----:B-1----:R-:W-:Y:S05]  /*5cb0*/  @!P0 NANOSLEEP.SYNCS 0x989680 ;  /* 0x009896800000895d */ /* 0x002fea0003900000 */
[----:B------:R-:W1:Y:S02]  /*5cc0*/  @!P0 SYNCS.PHASECHK.TRANS64 P0, [R6+URZ], R5 ;  /* 0x00000005060085a7 */ /* 0x000e64000800007f */
[----:B-1----:R-:W-:Y:S05]  /*5cd0*/  @!P0 BRA `(.L_x_107) ;  /* 0xfffffffc00f08947 */ /* 0x002fea000383ffff */
[----:B------:R-:W-:Y:S05]  /*5ce0*/  BRA `(.L_x_131) ;  /* 0xfffffff8001c7947 */ /* 0x000fea000383ffff */
.L_x_108:
[----:B-1----:R1:W2:Y:S02]  /*5cf0*/  SYNCS.PHASECHK.TRANS64.TRYWAIT P0, [R9+URZ], R4 ;  /* 0x00000004090075a7 */ /* 0x0022a4000800017f */
[----:B--2---:R-:W-:Y:S05]  /*5d00*/  @!P0 NANOSLEEP.SYNCS 0x989680 ;  /* 0x009896800000895d */ /* 0x004fea0003900000 */
[----:B------:R-:W2:Y:S02]  /*5d10*/  @!P0 SYNCS.PHASECHK.TRANS64 P0, [R9+URZ], R4 ;  /* 0x00000004090085a7 */ /* 0x000ea4000800007f */
[----:B--2---:R-:W-:Y:S05]  /*5d20*/  @!P0 BRA `(.L_x_108) ;  /* 0xfffffffc00f08947 */ /* 0x004fea000383ffff */
[----:B------:R-:W-:Y:S05]  /*5d30*/  BRA `(.L_x_132) ;  /* 0xfffffff800247947 */ /* 0x000fea000383ffff */
.L_x_133:
[----:B------:R-:W-:-:S00]  /*5d40*/  BRA `(.L_x_133) ;  /* 0xfffffffc00fc7947 */ /* 0x000fc0000383ffff */
[----:B------:R-:W-:-:S00]  /*5d50*/  NOP ;  /* 0x0000000000007918 */ /* 0x000fc00000000000 */
        /* <DEDUP_REMOVED lines=10> */
.L_x_134:


//--------------------- .nv.global.init           --------------------------
	.section	.nv.global.init,"aw",@progbits
.nv.global.init:
	.type		$str$22,@object
	.size		$str$22,($str$23 - $str$22)
$str$22:
        /*0000*/ 	.byte	0x6b, 0x5f, 0x74, 0x69, 0x6c, 0x65, 0x5f, 0x63, 0x6f, 0x75, 0x6e, 0x74, 0x20, 0x3e, 0x3d, 0x20
        /*0010*/ 	.byte	0x31, 0x00
	.type		$str$23,@object
	.size		$str$23,(__unnamed_1 - $str$23)
$str$23:
        /*0012*/ 	.byte	0x2f, 0x74, 0x6d, 0x70, 0x2f, 0x63, 0x75, 0x74, 0x6c, 0x61, 0x73, 0x73, 0x5f, 0x73, 0x77, 0x65
        /*0022*/ 	.byte	0x65, 0x70, 0x5f, 0x73, 0x72, 0x63, 0x2f, 0x69, 0x6e, 0x63, 0x6c, 0x75, 0x64, 0x65, 0x2f, 0x63
        /*0032*/ 	.byte	0x75, 0x74, 0x6c, 0x61, 0x73, 0x73, 0x2f, 0x67, 0x65, 0x6d, 0x6d, 0x2f, 0x63, 0x6f, 0x6c, 0x6c
        /*0042*/ 	.byte	0x65, 0x63, 0x74, 0x69, 0x76, 0x65, 0x2f, 0x73, 0x6d, 0x39, 0x30, 0x5f, 0x6d, 0x6d, 0x61, 0x5f
        /*0052*/ 	.byte	0x74, 0x6d, 0x61, 0x5f, 0x67, 0x6d, 0x6d, 0x61, 0x5f, 0x73, 0x73, 0x5f, 0x77, 0x61, 0x72, 0x70
        /*0062*/ 	.byte	0x73, 0x70, 0x65, 0x63, 0x69, 0x61, 0x6c, 0x69, 0x7a, 0x65, 0x64, 0x2e, 0x68, 0x70, 0x70, 0x00
	.type		__unnamed_1,@object
	.size		__unnamed_1,(.L_0 - __unnamed_1)
__unnamed_1:
        /*0072*/ 	.byte	0x76, 0x6f, 0x69, 0x64, 0x20, 0x63, 0x75, 0x74, 0x6c, 0x61, 0x73, 0x73, 0x3a, 0x3a, 0x67, 0x65
        /* <DEDUP_REMOVED lines=172> */
        /*0b42*/ 	.byte	0x6e, 0x74, 0x69, 0x74, 0x79, 0x5d, 0x00
.L_0:


//--------------------- .nv.shared._ZN7cutlass13device_kernelINS_4gemm6kernel13GemmUniversalIN4cute5tupleIJiiiiEEENS1_10collective13CollectiveMmaINS1_34MainloopSm90TmaGmmaWarpSpecializedILi17ENS5_IJNS4_1CILi2EEENSA_ILi1EEESC_EEENS1_35KernelTmaWarpSpecializedCooperativeEEENS5_IJNSA_ILi192EEENSA_ILi16EEENSA_ILi64EEEEEEaNS5_IJlSC_lEEEaSK_NS4_8TiledMMAINS4_8MMA_AtomIJNS4_4SM904GMMA26MMA_64x16x32_S32S8S8_SS_TNEEEENS4_6LayoutISD_NS5_IJSC_NSA_ILi0EEESS_EEEEENS5_IJNS4_10UnderscoreESV_SV_EEEEENS4_13SM90_TMA_LOADENS4_14ComposedLayoutINS4_7SwizzleILi2ELi4ELi3EEENS4_18smem_ptr_flag_bitsILi8EEENSR_INS5_IJNSA_ILi8EEESI_EEENS5_IJSI_SC_EEEEEEEvNS4_8identityENS4_23SM90_TMA_LOAD_MULTICASTES18_vS19_EENS_8epilogue10collective6detail29Sm90TmaWarpSpecializedAdapterINS1D_15DefaultEpilogueIaSK_SK_NS1C_6thread17LinearCombinationIaLi1EiiLNS1H_9ScaleType4KindE0ELNS_15FloatRoundStyleE2EaEENS1_15EpilogueDefaultEEEEEvvEEEEvNT_6ParamsE --------------------------
	.section	.nv.shared._ZN7cutlass13device_kernelINS_4gemm6kernel13GemmUniversalIN4cute5tupleIJiiiiEEENS1_10collective13CollectiveMmaINS1_34MainloopSm90TmaGmmaWarpSpecializedILi17ENS5_IJNS4_1CILi2EEENSA_ILi1EEESC_EEENS1_35KernelTmaWarpSpecializedCooperativeEEENS5_IJNSA_ILi192EEENSA_ILi16EEENSA_ILi64EEEEEEaNS5_IJlSC_lEEEaSK_NS4_8TiledMMAINS4_8MMA_AtomIJNS4_4SM904GMMA26MMA_64x16x32_S32S8S8_SS_TNEEEENS4_6LayoutISD_NS5_IJSC_NSA_ILi0EEESS_EEEEENS5_IJNS4_10UnderscoreESV_SV_EEEEENS4_13SM90_TMA_LOADENS4_14ComposedLayoutINS4_7SwizzleILi2ELi4ELi3EEENS4_18smem_ptr_flag_bitsILi8EEENSR_INS5_IJNSA_ILi8EEESI_EEENS5_IJSI_SC_EEEEEEEvNS4_8identityENS4_23SM90_TMA_LOAD_MULTICASTES18_vS19_EENS_8epilogue10collective6detail29Sm90TmaWarpSpecializedAdapterINS1D_15DefaultEpilogueIaSK_SK_NS1C_6thread17LinearCombinationIaLi1EiiLNS1H_9ScaleType4KindE0ELNS_15FloatRoundStyleE2EaEENS1_15EpilogueDefaultEEEEEvvEEEEvNT_6ParamsE,"aw",@nobits
	.sectionflags	@""
	.align	16
	.zero		1024


//--------------------- .nv.shared.reserved.0     --------------------------
	.section	.nv.shared.reserved.0,"aw",@nobits
	.weak		__nv_reservedSMEM_offset_0_alias
	.size		__nv_reservedSMEM_offset_0_alias, 0, 0
	.other		__nv_reservedSMEM_offset_0_alias,@"STO_CUDA_RESERVED_SHARED STV_DEFAULT"
__nv_reservedSMEM_offset_0_alias:
	.zero		0


//--------------------- .nv.global                --------------------------
	.section	.nv.global,"aw",@nobits
.nv.global:
	.type		_ZN40_INTERNAL_ac379f63_4_k_cu_4996e5e6_124194cute1_E,@object
	.size		_ZN40_INTERNAL_ac379f63_4_k_cu_4996e5e6_124194cute1_E,(_ZN40_INTERNAL_ac379f63_4_k_cu_4996e5e6_124194cuda3std3__45__cpo6cbeginE - _ZN40_INTERNAL_ac379f63_4_k_cu_4996e5e6_124194cute1_E)
_ZN40_INTERNAL_ac379f63_4_k_cu_4996e5e6_124194cute1_E:
	.zero		1
	.type		_ZN40_INTERNAL_ac379f63_4_k_cu_4996e5e6_124194cuda3std3__45__cpo6cbeginE,@object
	.size		_ZN40_INTERNAL_ac379f63_4_k_cu_4996e5e6_124194cuda3std3__45__cpo6cbeginE,(_ZN40_INTERNAL_ac379f63_4_k_cu_4996e5e6_124194cuda3std3__48in_placeE - _ZN40_INTERNAL_ac379f63_4_k_cu_4996e5e6_124194cuda3std3__45__cpo6cbeginE)
_ZN40_INTERNAL_ac379f63_4_k_cu_4996e5e6_124194cuda3std3__45__cpo6cbeginE:
	.zero		1
	.type		_ZN40_INTERNAL_ac379f63_4_k_cu_4996e5e6_124194cuda3std3__48in_placeE,@object
	.size		_ZN40_INTERNAL_ac379f63_4_k_cu_4996e5e6_124194cuda3std3__48in_placeE,(_ZN40_INTERNAL_ac379f63_4_k_cu_4996e5e6_124194cuda3std6ranges3__45__cpo9iter_moveE - _ZN40_INTERNAL_ac379f63_4_k_cu_4996e5e6_124194cuda3std3__48in_placeE)
_ZN40_INTERNAL_ac379f63_4_k_cu_4996e5e6_124194cuda3std3__48in_placeE:
	.zero		1
	.type		_ZN40_INTERNAL_ac379f63_4_k_cu_4996e5e6_124194cuda3std6ranges3__45__cpo9iter_moveE,@object
	.size		_ZN40_INTERNAL_ac379f63_4_k_cu_4996e5e6_124194cuda3std6ranges3__45__cpo9iter_moveE,(_ZN40_INTERNAL_ac379f63_4_k_cu_4996e5e6_124194cuda3std3__45__cpo5beginE - _ZN40_INTERNAL_ac379f63_4_k_cu_4996e5e6_124194cuda3std6ranges3__45__cpo9iter_moveE)
_ZN40_INTERNAL_ac379f63_4_k_cu_4996e5e6_124194cuda3std6ranges3__45__cpo9iter_moveE:
	.zero		1
	.type		_ZN40_INTERNAL_ac379f63_4_k_cu_4996e5e6_124194cuda3std3__45__cpo5beginE,@object
	.size		_ZN40_INTERNAL_ac379f63_4_k_cu_4996e5e6_124194cuda3std3__45__cpo5beginE,(_ZN40_INTERNAL_ac379f63_4_k_cu_4996e5e6_124194cuda3std3__442_GLOBAL__N__ac379f63_4_k_cu_4996e5e6_124196ignoreE - _ZN40_INTERNAL_ac379f63_4_k_cu_4996e5e6_124194cuda3std3__45__cpo5beginE)
_ZN40_INTERNAL_ac379f63_4_k_cu_4996e5e6_124194cuda3std3__45__cpo5beginE:
	.zero		1
	.type		_ZN40_INTERNAL_ac379f63_4_k_cu_4996e5e6_124194cuda3std3__442_GLOBAL__N__ac379f63_4_k_cu_4996e5e6_124196ignoreE,@object
	.size		_ZN40_INTERNAL_ac379f63_4_k_cu_4996e5e6_124194cuda3std3__442_GLOBAL__N__ac379f63_4_k_cu_4996e5e6_124196ignoreE,(_ZN40_INTERNAL_ac379f63_4_k_cu_4996e5e6_124194cute7productE - _ZN40_INTERNAL_ac379f63_4_k_cu_4996e5e6_124194cuda3std3__442_GLOBAL__N__ac379f63_4_k_cu_4996e5e6_124196ignoreE)
_ZN40_INTERNAL_ac379f63_4_k_cu_4996e5e6_124194cuda3std3__442_GLOBAL__N__ac379f63_4_k_cu_4996e5e6_124196ignoreE:
	.zero		1
	.type		_ZN40_INTERNAL_ac379f63_4_k_cu_4996e5e6_124194cute7productE,@object
	.size		_ZN40_INTERNAL_ac379f63_4_k_cu_4996e5e6_124194cute7productE,(_ZN40_INTERNAL_ac379f63_4_k_cu_4996e5e6_124194cuda3std3__45__cpo3endE - _ZN40_INTERNAL_ac379f63_4_k_cu_4996e5e6_124194cute7productE)
_ZN40_INTERNAL_ac379f63_4_k_cu_4996e5e6_124194cute7productE:
	.zero		1
	.type		_ZN40_INTERNAL_ac379f63_4_k_cu_4996e5e6_124194cuda3std3__45__cpo3endE,@object
	.size		_ZN40_INTERNAL_ac379f63_4_k_cu_4996e5e6_124194cuda3std3__45__cpo3endE,(_ZN40_INTERNAL_ac379f63_4_k_cu_4996e5e6_124194cuda3std3__419piecewise_constructE - _ZN40_INTERNAL_ac379f63_4_k_cu_4996e5e6_124194cuda3std3__45__cpo3endE)
_ZN40_INTERNAL_ac379f63_4_k_cu_4996e5e6_124194cuda3std3__45__cpo3endE:
	.zero		1
	.type		_ZN40_INTERNAL_ac379f63_4_k_cu_4996e5e6_124194cuda3std3__419piecewise_constructE,@object
	.size		_ZN40_INTERNAL_ac379f63_4_k_cu_4996e5e6_124194cuda3std3__419piecewise_constructE,(_ZN40_INTERNAL_ac379f63_4_k_cu_4996e5e6_124194cuda3std3__45__cpo4cendE - _ZN40_INTERNAL_ac379f63_4_k_cu_4996e5e6_124194cuda3std3__419piecewise_constructE)
_ZN40_INTERNAL_ac379f63_4_k_cu_4996e5e6_124194cuda3std3__419piecewise_constructE:
	.zero		1
	.type		_ZN40_INTERNAL_ac379f63_4_k_cu_4996e5e6_124194cuda3std3__45__cpo4cendE,@object
	.size		_ZN40_INTERNAL_ac379f63_4_k_cu_4996e5e6_124194cuda3std3__45__cpo4cendE,(_ZN40_INTERNAL_ac379f63_4_k_cu_4996e5e6_124194cuda3std6ranges3__45__cpo4swapE - _ZN40_INTERNAL_ac379f63_4_k_cu_4996e5e6_124194cuda3std3__45__cpo4cendE)
_ZN40_INTERNAL_ac379f63_4_k_cu_4996e5e6_124194cuda3std3__45__cpo4cendE:
	.zero		1
	.type		_ZN40_INTERNAL_ac379f63_4_k_cu_4996e5e6_124194cuda3std6ranges3__45__cpo4swapE,@object
	.size		_ZN40_INTERNAL_ac379f63_4_k_cu_4996e5e6_124194cuda3std6ranges3__45__cpo4swapE,(.L_8 - _ZN40_INTERNAL_ac379f63_4_k_cu_4996e5e6_124194cuda3std6ranges3__45__cpo4swapE)
_ZN40_INTERNAL_ac379f63_4_k_cu_4996e5e6_124194cuda3std6ranges3__45__cpo4swapE:
	.zero		1
.L_8:


//--------------------- .nv.constant0._ZN7cutlass13device_kernelINS_4gemm6kernel13GemmUniversalIN4cute5tupleIJiiiiEEENS1_10collective13CollectiveMmaINS1_34MainloopSm90TmaGmmaWarpSpecializedILi17ENS5_IJNS4_1CILi2EEENSA_ILi1EEESC_EEENS1_35KernelTmaWarpSpecializedCooperativeEEENS5_IJNSA_ILi192EEENSA_ILi16EEENSA_ILi64EEEEEEaNS5_IJlSC_lEEEaSK_NS4_8TiledMMAINS4_8MMA_AtomIJNS4_4SM904GMMA26MMA_64x16x32_S32S8S8_SS_TNEEEENS4_6LayoutISD_NS5_IJSC_NSA_ILi0EEESS_EEEEENS5_IJNS4_10UnderscoreESV_SV_EEEEENS4_13SM90_TMA_LOADENS4_14ComposedLayoutINS4_7SwizzleILi2ELi4ELi3EEENS4_18smem_ptr_flag_bitsILi8EEENSR_INS5_IJNSA_ILi8EEESI_EEENS5_IJSI_SC_EEEEEEEvNS4_8identityENS4_23SM90_TMA_LOAD_MULTICASTES18_vS19_EENS_8epilogue10collective6detail29Sm90TmaWarpSpecializedAdapterINS1D_15DefaultEpilogueIaSK_SK_NS1C_6thread17LinearCombinationIaLi1EiiLNS1H_9ScaleType4KindE0ELNS_15FloatRoundStyleE2EaEENS1_15EpilogueDefaultEEEEEvvEEEEvNT_6ParamsE --------------------------
	.section	.nv.constant0._ZN7cutlass13device_kernelINS_4gemm6kernel13GemmUniversalIN4cute5tupleIJiiiiEEENS1_10collective13CollectiveMmaINS1_34MainloopSm90TmaGmmaWarpSpecializedILi17ENS5_IJNS4_1CILi2EEENSA_ILi1EEESC_EEENS1_35KernelTmaWarpSpecializedCooperativeEEENS5_IJNSA_ILi192EEENSA_ILi16EEENSA_ILi64EEEEEEaNS5_IJlSC_lEEEaSK_NS4_8TiledMMAINS4_8MMA_AtomIJNS4_4SM904GMMA26MMA_64x16x32_S32S8S8_SS_TNEEEENS4_6LayoutISD_NS5_IJSC_NSA_ILi0EEESS_EEEEENS5_IJNS4_10UnderscoreESV_SV_EEEEENS4_13SM90_TMA_LOADENS4_14ComposedLayoutINS4_7SwizzleILi2ELi4ELi3EEENS4_18smem_ptr_flag_bitsILi8EEENSR_INS5_IJNSA_ILi8EEESI_EEENS5_IJSI_SC_EEEEEEEvNS4_8identityENS4_23SM90_TMA_LOAD_MULTICASTES18_vS19_EENS_8epilogue10collective6detail29Sm90TmaWarpSpecializedAdapterINS1D_15DefaultEpilogueIaSK_SK_NS1C_6thread17LinearCombinationIaLi1EiiLNS1H_9ScaleType4KindE0ELNS_15FloatRoundStyleE2EaEENS1_15EpilogueDefaultEEEEEvvEEEEvNT_6ParamsE,"a",@progbits
	.sectionflags	@""
	.align	4
.nv.constant0._ZN7cutlass13device_kernelINS_4gemm6kernel13GemmUniversalIN4cute5tupleIJiiiiEEENS1_10collective13CollectiveMmaINS1_34MainloopSm90TmaGmmaWarpSpecializedILi17ENS5_IJNS4_1CILi2EEENSA_ILi1EEESC_EEENS1_35KernelTmaWarpSpecializedCooperativeEEENS5_IJNSA_ILi192EEENSA_ILi16EEENSA_ILi64EEEEEEaNS5_IJlSC_lEEEaSK_NS4_8TiledMMAINS4_8MMA_AtomIJNS4_4SM904GMMA26MMA_64x16x32_S32S8S8_SS_TNEEEENS4_6LayoutISD_NS5_IJSC_NSA_ILi0EEESS_EEEEENS5_IJNS4_10UnderscoreESV_SV_EEEEENS4_13SM90_TMA_LOADENS4_14ComposedLayoutINS4_7SwizzleILi2ELi4ELi3EEENS4_18smem_ptr_flag_bitsILi8EEENSR_INS5_IJNSA_ILi8EEESI_EEENS5_IJSI_SC_EEEEEEEvNS4_8identityENS4_23SM90_TMA_LOAD_MULTICASTES18_vS19_EENS_8epilogue10collective6detail29Sm90TmaWarpSpecializedAdapterINS1D_15DefaultEpilogueIaSK_SK_NS1C_6thread17LinearCombinationIaLi1EiiLNS1H_9ScaleType4KindE0ELNS_15FloatRoundStyleE2EaEENS1_15EpilogueDefaultEEEEEvvEEEEvNT_6ParamsE:
	.zero		1664


//--------------------- SYMBOLS --------------------------

	.type		.nv.reservedSmem.offset0,@object
	.size		.nv.reservedSmem.offset0,0x4
	.type		__assertfail,@function
